//
// Generated by NVIDIA NVVM Compiler
//
// Compiler Build ID: CL-36424714
// Cuda compilation tools, release 13.0, V13.0.88
// Based on NVVM 20.0.0
//

.version 9.0
.target sm_100
.address_size 64

	// .globl	_Z22convolutionKernelNaivePhS_Pfiiii
.const .align 4 .b8 d_filter[324];
// _ZZ23convolutionKernelSharedPhS_PfiiiiE9imageTile has been demoted
// _ZZ25convolutionKernelConstantPhS_iiiiE9imageTile has been demoted
// _ZZ27convolutionKernelHorizontalPhS_iiiiE9imageTile has been demoted
// _ZZ25convolutionKernelVerticalPhS_iiiiE9imageTile has been demoted

.visible .entry _Z22convolutionKernelNaivePhS_Pfiiii(
	.param .u64 .ptr .align 1 _Z22convolutionKernelNaivePhS_Pfiiii_param_0,
	.param .u64 .ptr .align 1 _Z22convolutionKernelNaivePhS_Pfiiii_param_1,
	.param .u64 .ptr .align 1 _Z22convolutionKernelNaivePhS_Pfiiii_param_2,
	.param .u32 _Z22convolutionKernelNaivePhS_Pfiiii_param_3,
	.param .u32 _Z22convolutionKernelNaivePhS_Pfiiii_param_4,
	.param .u32 _Z22convolutionKernelNaivePhS_Pfiiii_param_5,
	.param .u32 _Z22convolutionKernelNaivePhS_Pfiiii_param_6
)
{
	.reg .pred 	%p<24>;
	.reg .b16 	%rs<17>;
	.reg .b32 	%r<187>;
	.reg .b32 	%f<92>;
	.reg .b64 	%rd<70>;

	ld.param.u64 	%rd5, [_Z22convolutionKernelNaivePhS_Pfiiii_param_0];
	ld.param.u64 	%rd6, [_Z22convolutionKernelNaivePhS_Pfiiii_param_1];
	ld.param.u64 	%rd7, [_Z22convolutionKernelNaivePhS_Pfiiii_param_2];
	ld.param.u32 	%r52, [_Z22convolutionKernelNaivePhS_Pfiiii_param_3];
	ld.param.u32 	%r53, [_Z22convolutionKernelNaivePhS_Pfiiii_param_4];
	ld.param.u32 	%r56, [_Z22convolutionKernelNaivePhS_Pfiiii_param_5];
	ld.param.u32 	%r55, [_Z22convolutionKernelNaivePhS_Pfiiii_param_6];
	cvta.to.global.u64 	%rd1, %rd6;
	cvta.to.global.u64 	%rd2, %rd7;
	cvta.to.global.u64 	%rd3, %rd5;
	mov.u32 	%r57, %ctaid.x;
	mov.u32 	%r58, %ntid.x;
	mov.u32 	%r59, %tid.x;
	mad.lo.s32 	%r1, %r57, %r58, %r59;
	mov.u32 	%r60, %ctaid.y;
	mov.u32 	%r61, %ntid.y;
	mul.lo.s32 	%r2, %r60, %r61;
	mov.u32 	%r3, %tid.y;
	add.s32 	%r62, %r2, %r3;
	setp.ge.s32 	%p1, %r1, %r53;
	setp.ge.s32 	%p2, %r62, %r56;
	or.pred  	%p3, %p1, %p2;
	setp.lt.s32 	%p4, %r55, 1;
	or.pred  	%p5, %p3, %p4;
	@%p5 bra 	$L__BB0_29;
	sub.s32 	%r63, 1, %r52;
	shr.u32 	%r64, %r63, 31;
	add.s32 	%r65, %r63, %r64;
	shr.s32 	%r5, %r65, 1;
	add.s32 	%r66, %r52, -1;
	shr.u32 	%r67, %r66, 31;
	add.s32 	%r68, %r66, %r67;
	shr.s32 	%r6, %r68, 1;
	setp.ge.s32 	%p6, %r6, %r5;
	add.s32 	%r7, %r56, -1;
	mad.lo.s32 	%r69, %r53, %r62, %r1;
	mul.lo.s32 	%r8, %r69, %r55;
	@%p6 bra 	$L__BB0_13;
	mov.f32 	%f79, 0f3F000000;
	mov.f32 	%f80, 0f00000000;
	add.rz.f32 	%f81, %f80, %f79;
	cvt.rzi.f32.f32 	%f82, %f81;
	cvt.rzi.s32.f32 	%r165, %f82;
	min.s32 	%r166, %r165, 255;
	max.s32 	%r167, %r166, 0;
	cvt.u16.u32 	%rs1, %r167;
	add.s32 	%r168, %r55, -1;
	and.b32  	%r9, %r55, 7;
	setp.lt.u32 	%p16, %r168, 7;
	mov.b32 	%r176, 0;
	@%p16 bra 	$L__BB0_5;
	and.b32  	%r176, %r55, 2147483640;
	neg.s32 	%r174, %r176;
	add.s64 	%rd4, %rd1, 3;
	mov.u32 	%r173, %r8;
$L__BB0_4:
	.pragma "nounroll";
	cvt.s64.s32 	%rd62, %r173;
	add.s64 	%rd63, %rd4, %rd62;
	st.global.u8 	[%rd63+-3], %rs1;
	st.global.u8 	[%rd63+-2], %rs1;
	st.global.u8 	[%rd63+-1], %rs1;
	st.global.u8 	[%rd63], %rs1;
	st.global.u8 	[%rd63+1], %rs1;
	st.global.u8 	[%rd63+2], %rs1;
	st.global.u8 	[%rd63+3], %rs1;
	st.global.u8 	[%rd63+4], %rs1;
	add.s32 	%r174, %r174, 8;
	add.s32 	%r173, %r173, 8;
	setp.ne.s32 	%p17, %r174, 0;
	@%p17 bra 	$L__BB0_4;
$L__BB0_5:
	setp.eq.s32 	%p18, %r9, 0;
	@%p18 bra 	$L__BB0_29;
	and.b32  	%r17, %r55, 3;
	setp.lt.u32 	%p19, %r9, 4;
	@%p19 bra 	$L__BB0_8;
	add.s32 	%r169, %r176, %r8;
	cvt.s64.s32 	%rd64, %r169;
	add.s64 	%rd65, %rd1, %rd64;
	st.global.u8 	[%rd65], %rs1;
	st.global.u8 	[%rd65+1], %rs1;
	st.global.u8 	[%rd65+2], %rs1;
	st.global.u8 	[%rd65+3], %rs1;
	add.s32 	%r176, %r176, 4;
$L__BB0_8:
	setp.eq.s32 	%p20, %r17, 0;
	@%p20 bra 	$L__BB0_29;
	setp.eq.s32 	%p21, %r17, 1;
	@%p21 bra 	$L__BB0_11;
	add.s32 	%r170, %r176, %r8;
	cvt.s64.s32 	%rd66, %r170;
	add.s64 	%rd67, %rd1, %rd66;
	st.global.u8 	[%rd67], %rs1;
	st.global.u8 	[%rd67+1], %rs1;
	add.s32 	%r176, %r176, 2;
$L__BB0_11:
	and.b32  	%r171, %r55, 1;
	setp.eq.b32 	%p22, %r171, 1;
	not.pred 	%p23, %p22;
	@%p23 bra 	$L__BB0_29;
	add.s32 	%r172, %r176, %r8;
	cvt.s64.s32 	%rd68, %r172;
	add.s64 	%rd69, %rd1, %rd68;
	st.global.u8 	[%rd69], %rs1;
	bra.uni 	$L__BB0_29;
$L__BB0_13:
	sub.s32 	%r71, %r6, %r5;
	add.s32 	%r72, %r71, 1;
	and.b32  	%r22, %r72, 7;
	and.b32  	%r23, %r72, 3;
	and.b32  	%r24, %r72, 1;
	add.s32 	%r73, %r3, %r5;
	add.s32 	%r25, %r73, %r2;
	add.s32 	%r74, %r5, %r6;
	mad.lo.s32 	%r26, %r52, %r74, %r6;
	shl.b32 	%r27, %r52, 3;
	and.b32  	%r75, %r72, -8;
	neg.s32 	%r28, %r75;
	add.s32 	%r29, %r53, -1;
	mov.b32 	%r178, 0;
	mul.wide.s32 	%rd54, %r52, 4;
$L__BB0_14:
	mov.f32 	%f91, 0f00000000;
	mov.u32 	%r179, %r5;
$L__BB0_15:
	mov.u32 	%r31, %r179;
	sub.s32 	%r76, %r6, %r5;
	setp.lt.u32 	%p7, %r76, 7;
	add.s32 	%r32, %r31, %r6;
	add.s32 	%r77, %r31, %r1;
	min.s32 	%r78, %r29, %r77;
	max.s32 	%r33, %r78, 0;
	mov.u32 	%r185, %r5;
	@%p7 bra 	$L__BB0_19;
	add.s32 	%r183, %r5, 3;
	add.s32 	%r181, %r26, %r31;
	mov.u32 	%r180, %r28;
	mov.u32 	%r182, %r25;
$L__BB0_17:
	.pragma "nounroll";
	min.s32 	%r79, %r7, %r182;
	max.s32 	%r80, %r79, 0;
	mad.lo.s32 	%r81, %r80, %r53, %r33;
	mad.lo.s32 	%r82, %r81, %r55, %r178;
	cvt.s64.s32 	%rd8, %r82;
	add.s64 	%rd9, %rd3, %rd8;
	ld.global.u8 	%rs2, [%rd9];
	cvt.rn.f32.u16 	%f16, %rs2;
	div.rn.f32 	%f17, %f16, 0f437F0000;
	mul.wide.s32 	%rd10, %r181, 4;
	add.s64 	%rd11, %rd2, %rd10;
	ld.global.f32 	%f18, [%rd11];
	fma.rn.f32 	%f19, %f18, %f17, %f91;
	add.s32 	%r83, %r182, 1;
	min.s32 	%r84, %r7, %r83;
	max.s32 	%r85, %r84, 0;
	mad.lo.s32 	%r86, %r85, %r53, %r33;
	mad.lo.s32 	%r87, %r86, %r55, %r178;
	cvt.s64.s32 	%rd12, %r87;
	add.s64 	%rd13, %rd3, %rd12;
	ld.global.u8 	%rs3, [%rd13];
	cvt.rn.f32.u16 	%f20, %rs3;
	div.rn.f32 	%f21, %f20, 0f437F0000;
	add.s64 	%rd15, %rd11, %rd54;
	ld.global.f32 	%f22, [%rd15];
	fma.rn.f32 	%f23, %f22, %f21, %f19;
	add.s32 	%r88, %r182, 2;
	min.s32 	%r89, %r7, %r88;
	max.s32 	%r90, %r89, 0;
	mad.lo.s32 	%r91, %r90, %r53, %r33;
	mad.lo.s32 	%r92, %r91, %r55, %r178;
	cvt.s64.s32 	%rd16, %r92;
	add.s64 	%rd17, %rd3, %rd16;
	ld.global.u8 	%rs4, [%rd17];
	cvt.rn.f32.u16 	%f24, %rs4;
	div.rn.f32 	%f25, %f24, 0f437F0000;
	add.s64 	%rd18, %rd15, %rd54;
	ld.global.f32 	%f26, [%rd18];
	fma.rn.f32 	%f27, %f26, %f25, %f23;
	add.s32 	%r93, %r182, 3;
	min.s32 	%r94, %r7, %r93;
	max.s32 	%r95, %r94, 0;
	mad.lo.s32 	%r96, %r95, %r53, %r33;
	mad.lo.s32 	%r97, %r96, %r55, %r178;
	cvt.s64.s32 	%rd19, %r97;
	add.s64 	%rd20, %rd3, %rd19;
	ld.global.u8 	%rs5, [%rd20];
	cvt.rn.f32.u16 	%f28, %rs5;
	div.rn.f32 	%f29, %f28, 0f437F0000;
	add.s64 	%rd21, %rd18, %rd54;
	ld.global.f32 	%f30, [%rd21];
	fma.rn.f32 	%f31, %f30, %f29, %f27;
	add.s32 	%r98, %r182, 4;
	min.s32 	%r99, %r7, %r98;
	max.s32 	%r100, %r99, 0;
	mad.lo.s32 	%r101, %r100, %r53, %r33;
	mad.lo.s32 	%r102, %r101, %r55, %r178;
	cvt.s64.s32 	%rd22, %r102;
	add.s64 	%rd23, %rd3, %rd22;
	ld.global.u8 	%rs6, [%rd23];
	cvt.rn.f32.u16 	%f32, %rs6;
	div.rn.f32 	%f33, %f32, 0f437F0000;
	add.s64 	%rd24, %rd21, %rd54;
	ld.global.f32 	%f34, [%rd24];
	fma.rn.f32 	%f35, %f34, %f33, %f31;
	add.s32 	%r103, %r182, 5;
	min.s32 	%r104, %r7, %r103;
	max.s32 	%r105, %r104, 0;
	mad.lo.s32 	%r106, %r105, %r53, %r33;
	mad.lo.s32 	%r107, %r106, %r55, %r178;
	cvt.s64.s32 	%rd25, %r107;
	add.s64 	%rd26, %rd3, %rd25;
	ld.global.u8 	%rs7, [%rd26];
	cvt.rn.f32.u16 	%f36, %rs7;
	div.rn.f32 	%f37, %f36, 0f437F0000;
	add.s64 	%rd27, %rd24, %rd54;
	ld.global.f32 	%f38, [%rd27];
	fma.rn.f32 	%f39, %f38, %f37, %f35;
	add.s32 	%r108, %r182, 6;
	min.s32 	%r109, %r7, %r108;
	max.s32 	%r110, %r109, 0;
	mad.lo.s32 	%r111, %r110, %r53, %r33;
	mad.lo.s32 	%r112, %r111, %r55, %r178;
	cvt.s64.s32 	%rd28, %r112;
	add.s64 	%rd29, %rd3, %rd28;
	ld.global.u8 	%rs8, [%rd29];
	cvt.rn.f32.u16 	%f40, %rs8;
	div.rn.f32 	%f41, %f40, 0f437F0000;
	add.s64 	%rd30, %rd27, %rd54;
	ld.global.f32 	%f42, [%rd30];
	fma.rn.f32 	%f43, %f42, %f41, %f39;
	add.s32 	%r113, %r182, 7;
	min.s32 	%r114, %r7, %r113;
	max.s32 	%r115, %r114, 0;
	mad.lo.s32 	%r116, %r115, %r53, %r33;
	mad.lo.s32 	%r117, %r116, %r55, %r178;
	cvt.s64.s32 	%rd31, %r117;
	add.s64 	%rd32, %rd3, %rd31;
	ld.global.u8 	%rs9, [%rd32];
	cvt.rn.f32.u16 	%f44, %rs9;
	div.rn.f32 	%f45, %f44, 0f437F0000;
	add.s64 	%rd33, %rd30, %rd54;
	ld.global.f32 	%f46, [%rd33];
	fma.rn.f32 	%f91, %f46, %f45, %f43;
	add.s32 	%r183, %r183, 8;
	add.s32 	%r182, %r182, 8;
	add.s32 	%r181, %r181, %r27;
	add.s32 	%r180, %r180, 8;
	setp.ne.s32 	%p8, %r180, 0;
	@%p8 bra 	$L__BB0_17;
	add.s32 	%r185, %r183, -3;
$L__BB0_19:
	setp.eq.s32 	%p9, %r22, 0;
	@%p9 bra 	$L__BB0_27;
	add.s32 	%r118, %r22, -1;
	setp.lt.u32 	%p10, %r118, 3;
	@%p10 bra 	$L__BB0_22;
	add.s32 	%r119, %r185, %r6;
	add.s32 	%r120, %r185, %r62;
	min.s32 	%r121, %r7, %r120;
	max.s32 	%r122, %r121, 0;
	mad.lo.s32 	%r123, %r122, %r53, %r33;
	mad.lo.s32 	%r124, %r123, %r55, %r178;
	cvt.s64.s32 	%rd34, %r124;
	add.s64 	%rd35, %rd3, %rd34;
	ld.global.u8 	%rs10, [%rd35];
	cvt.rn.f32.u16 	%f48, %rs10;
	div.rn.f32 	%f49, %f48, 0f437F0000;
	mad.lo.s32 	%r125, %r119, %r52, %r32;
	mul.wide.s32 	%rd36, %r125, 4;
	add.s64 	%rd37, %rd2, %rd36;
	ld.global.f32 	%f50, [%rd37];
	fma.rn.f32 	%f51, %f50, %f49, %f91;
	add.s32 	%r126, %r120, 1;
	min.s32 	%r127, %r7, %r126;
	max.s32 	%r128, %r127, 0;
	mad.lo.s32 	%r129, %r128, %r53, %r33;
	mad.lo.s32 	%r130, %r129, %r55, %r178;
	cvt.s64.s32 	%rd38, %r130;
	add.s64 	%rd39, %rd3, %rd38;
	ld.global.u8 	%rs11, [%rd39];
	cvt.rn.f32.u16 	%f52, %rs11;
	div.rn.f32 	%f53, %f52, 0f437F0000;
	add.s64 	%rd41, %rd37, %rd54;
	ld.global.f32 	%f54, [%rd41];
	fma.rn.f32 	%f55, %f54, %f53, %f51;
	add.s32 	%r131, %r120, 2;
	min.s32 	%r132, %r7, %r131;
	max.s32 	%r133, %r132, 0;
	mad.lo.s32 	%r134, %r133, %r53, %r33;
	mad.lo.s32 	%r135, %r134, %r55, %r178;
	cvt.s64.s32 	%rd42, %r135;
	add.s64 	%rd43, %rd3, %rd42;
	ld.global.u8 	%rs12, [%rd43];
	cvt.rn.f32.u16 	%f56, %rs12;
	div.rn.f32 	%f57, %f56, 0f437F0000;
	add.s64 	%rd44, %rd41, %rd54;
	ld.global.f32 	%f58, [%rd44];
	fma.rn.f32 	%f59, %f58, %f57, %f55;
	add.s32 	%r136, %r120, 3;
	min.s32 	%r137, %r7, %r136;
	max.s32 	%r138, %r137, 0;
	mad.lo.s32 	%r139, %r138, %r53, %r33;
	mad.lo.s32 	%r140, %r139, %r55, %r178;
	cvt.s64.s32 	%rd45, %r140;
	add.s64 	%rd46, %rd3, %rd45;
	ld.global.u8 	%rs13, [%rd46];
	cvt.rn.f32.u16 	%f60, %rs13;
	div.rn.f32 	%f61, %f60, 0f437F0000;
	add.s64 	%rd47, %rd44, %rd54;
	ld.global.f32 	%f62, [%rd47];
	fma.rn.f32 	%f91, %f62, %f61, %f59;
	add.s32 	%r185, %r185, 4;
$L__BB0_22:
	setp.eq.s32 	%p11, %r23, 0;
	@%p11 bra 	$L__BB0_27;
	setp.eq.s32 	%p12, %r23, 1;
	@%p12 bra 	$L__BB0_25;
	add.s32 	%r141, %r185, %r6;
	add.s32 	%r142, %r185, %r62;
	min.s32 	%r143, %r7, %r142;
	max.s32 	%r144, %r143, 0;
	mad.lo.s32 	%r145, %r144, %r53, %r33;
	mad.lo.s32 	%r146, %r145, %r55, %r178;
	cvt.s64.s32 	%rd48, %r146;
	add.s64 	%rd49, %rd3, %rd48;
	ld.global.u8 	%rs14, [%rd49];
	cvt.rn.f32.u16 	%f64, %rs14;
	div.rn.f32 	%f65, %f64, 0f437F0000;
	mad.lo.s32 	%r147, %r141, %r52, %r32;
	mul.wide.s32 	%rd50, %r147, 4;
	add.s64 	%rd51, %rd2, %rd50;
	ld.global.f32 	%f66, [%rd51];
	fma.rn.f32 	%f67, %f66, %f65, %f91;
	add.s32 	%r148, %r142, 1;
	min.s32 	%r149, %r7, %r148;
	max.s32 	%r150, %r149, 0;
	mad.lo.s32 	%r151, %r150, %r53, %r33;
	mad.lo.s32 	%r152, %r151, %r55, %r178;
	cvt.s64.s32 	%rd52, %r152;
	add.s64 	%rd53, %rd3, %rd52;
	ld.global.u8 	%rs15, [%rd53];
	cvt.rn.f32.u16 	%f68, %rs15;
	div.rn.f32 	%f69, %f68, 0f437F0000;
	add.s64 	%rd55, %rd51, %rd54;
	ld.global.f32 	%f70, [%rd55];
	fma.rn.f32 	%f91, %f70, %f69, %f67;
	add.s32 	%r185, %r185, 2;
$L__BB0_25:
	setp.eq.s32 	%p13, %r24, 0;
	@%p13 bra 	$L__BB0_27;
	add.s32 	%r153, %r185, %r6;
	add.s32 	%r154, %r185, %r62;
	min.s32 	%r155, %r7, %r154;
	max.s32 	%r156, %r155, 0;
	mad.lo.s32 	%r157, %r156, %r53, %r33;
	mad.lo.s32 	%r158, %r157, %r55, %r178;
	cvt.s64.s32 	%rd56, %r158;
	add.s64 	%rd57, %rd3, %rd56;
	ld.global.u8 	%rs16, [%rd57];
	cvt.rn.f32.u16 	%f71, %rs16;
	div.rn.f32 	%f72, %f71, 0f437F0000;
	mad.lo.s32 	%r159, %r153, %r52, %r32;
	mul.wide.s32 	%rd58, %r159, 4;
	add.s64 	%rd59, %rd2, %rd58;
	ld.global.f32 	%f73, [%rd59];
	fma.rn.f32 	%f91, %f73, %f72, %f91;
$L__BB0_27:
	add.s32 	%r179, %r31, 1;
	setp.ne.s32 	%p14, %r31, %r6;
	@%p14 bra 	$L__BB0_15;
	mul.f32 	%f74, %f91, 0f437F0000;
	mov.f32 	%f75, 0f3F000000;
	copysign.f32 	%f76, %f74, %f75;
	add.rz.f32 	%f77, %f74, %f76;
	cvt.rzi.f32.f32 	%f78, %f77;
	cvt.rzi.s32.f32 	%r160, %f78;
	min.s32 	%r161, %r160, 255;
	max.s32 	%r162, %r161, 0;
	add.s32 	%r163, %r178, %r8;
	cvt.s64.s32 	%rd60, %r163;
	add.s64 	%rd61, %rd1, %rd60;
	st.global.u8 	[%rd61], %r162;
	add.s32 	%r178, %r178, 1;
	setp.ne.s32 	%p15, %r178, %r55;
	@%p15 bra 	$L__BB0_14;
$L__BB0_29:
	ret;

}
	// .globl	_Z23convolutionKernelSharedPhS_Pfiiii
.visible .entry _Z23convolutionKernelSharedPhS_Pfiiii(
	.param .u64 .ptr .align 1 _Z23convolutionKernelSharedPhS_Pfiiii_param_0,
	.param .u64 .ptr .align 1 _Z23convolutionKernelSharedPhS_Pfiiii_param_1,
	.param .u64 .ptr .align 1 _Z23convolutionKernelSharedPhS_Pfiiii_param_2,
	.param .u32 _Z23convolutionKernelSharedPhS_Pfiiii_param_3,
	.param .u32 _Z23convolutionKernelSharedPhS_Pfiiii_param_4,
	.param .u32 _Z23convolutionKernelSharedPhS_Pfiiii_param_5,
	.param .u32 _Z23convolutionKernelSharedPhS_Pfiiii_param_6
)
{
	.reg .pred 	%p<31>;
	.reg .b16 	%rs<77>;
	.reg .b32 	%r<255>;
	.reg .b32 	%f<92>;
	.reg .b64 	%rd<57>;
	// demoted variable
	.shared .align 1 .b8 _ZZ23convolutionKernelSharedPhS_PfiiiiE9imageTile[1200];
	ld.param.u64 	%rd4, [_Z23convolutionKernelSharedPhS_Pfiiii_param_0];
	ld.param.u64 	%rd5, [_Z23convolutionKernelSharedPhS_Pfiiii_param_1];
	ld.param.u64 	%rd6, [_Z23convolutionKernelSharedPhS_Pfiiii_param_2];
	ld.param.u32 	%r84, [_Z23convolutionKernelSharedPhS_Pfiiii_param_3];
	ld.param.u32 	%r85, [_Z23convolutionKernelSharedPhS_Pfiiii_param_4];
	ld.param.u32 	%r86, [_Z23convolutionKernelSharedPhS_Pfiiii_param_5];
	ld.param.u32 	%r87, [_Z23convolutionKernelSharedPhS_Pfiiii_param_6];
	cvta.to.global.u64 	%rd1, %rd4;
	cvta.to.global.u64 	%rd2, %rd6;
	cvta.to.global.u64 	%rd3, %rd5;
	mov.u32 	%r88, %ctaid.x;
	mov.u32 	%r1, %ntid.x;
	mul.lo.s32 	%r2, %r88, %r1;
	mov.u32 	%r89, %ctaid.y;
	mov.u32 	%r3, %ntid.y;
	mul.lo.s32 	%r4, %r89, %r3;
	mov.u32 	%r5, %tid.x;
	mov.u32 	%r6, %tid.y;
	mad.lo.s32 	%r234, %r6, %r1, %r5;
	setp.gt.u32 	%p1, %r234, 1199;
	@%p1 bra 	$L__BB1_7;
	add.s32 	%r8, %r85, -1;
	add.s32 	%r9, %r2, -2;
	add.s32 	%r10, %r86, -1;
	add.s32 	%r11, %r4, -2;
	mul.lo.s32 	%r12, %r1, %r3;
	add.s32 	%r90, %r234, %r12;
	max.u32 	%r91, %r90, 1200;
	setp.lt.u32 	%p2, %r90, 1200;
	selp.u32 	%r92, 1, 0, %p2;
	add.s32 	%r93, %r90, %r92;
	sub.s32 	%r94, %r91, %r93;
	div.u32 	%r95, %r94, %r12;
	add.s32 	%r13, %r95, %r92;
	and.b32  	%r96, %r13, 3;
	setp.eq.s32 	%p3, %r96, 3;
	@%p3 bra 	$L__BB1_4;
	add.s32 	%r98, %r13, 1;
	and.b32  	%r14, %r98, 3;
	mov.b32 	%r233, 0;
$L__BB1_3:
	.pragma "nounroll";
	cvt.u16.u32 	%rs2, %r234;
	mul.hi.u16 	%rs3, %rs2, -21845;
	shr.u16 	%rs4, %rs3, 1;
	mul.hi.u16 	%rs5, %rs4, 26215;
	shr.u16 	%rs6, %rs5, 3;
	mul.lo.s16 	%rs7, %rs6, 20;
	sub.s16 	%rs8, %rs4, %rs7;
	cvt.u32.u16 	%r99, %rs8;
	add.s32 	%r100, %r9, %r99;
	min.s32 	%r101, %r8, %r100;
	max.s32 	%r102, %r101, 0;
	mul.hi.u16 	%rs9, %rs2, -30583;
	shr.u16 	%rs10, %rs9, 5;
	cvt.u32.u16 	%r103, %rs10;
	add.s32 	%r104, %r11, %r103;
	min.s32 	%r105, %r10, %r104;
	max.s32 	%r106, %r105, 0;
	mad.lo.s32 	%r107, %r106, %r85, %r102;
	mul.lo.s16 	%rs11, %rs4, 3;
	sub.s16 	%rs12, %rs2, %rs11;
	cvt.u32.u16 	%r108, %rs12;
	mad.lo.s32 	%r109, %r107, 3, %r108;
	cvt.s64.s32 	%rd7, %r109;
	add.s64 	%rd8, %rd1, %rd7;
	ld.global.u8 	%rs13, [%rd8];
	mov.u32 	%r110, _ZZ23convolutionKernelSharedPhS_PfiiiiE9imageTile;
	add.s32 	%r111, %r110, %r234;
	st.shared.u8 	[%r111], %rs13;
	add.s32 	%r234, %r234, %r12;
	add.s32 	%r233, %r233, 1;
	setp.ne.s32 	%p4, %r233, %r14;
	@%p4 bra 	$L__BB1_3;
$L__BB1_4:
	setp.lt.u32 	%p5, %r13, 3;
	@%p5 bra 	$L__BB1_7;
	mov.u32 	%r123, _ZZ23convolutionKernelSharedPhS_PfiiiiE9imageTile;
$L__BB1_6:
	cvt.u16.u32 	%rs14, %r234;
	mul.hi.u16 	%rs15, %rs14, -21845;
	shr.u16 	%rs16, %rs15, 1;
	mul.hi.u16 	%rs17, %rs16, 26215;
	shr.u16 	%rs18, %rs17, 3;
	mul.lo.s16 	%rs19, %rs18, 20;
	sub.s16 	%rs20, %rs16, %rs19;
	cvt.u32.u16 	%r112, %rs20;
	add.s32 	%r113, %r9, %r112;
	min.s32 	%r114, %r8, %r113;
	max.s32 	%r115, %r114, 0;
	mul.hi.u16 	%rs21, %rs14, -30583;
	shr.u16 	%rs22, %rs21, 5;
	cvt.u32.u16 	%r116, %rs22;
	add.s32 	%r117, %r11, %r116;
	min.s32 	%r118, %r10, %r117;
	max.s32 	%r119, %r118, 0;
	mad.lo.s32 	%r120, %r119, %r85, %r115;
	mul.lo.s16 	%rs23, %rs16, 3;
	sub.s16 	%rs24, %rs14, %rs23;
	cvt.u32.u16 	%r121, %rs24;
	mad.lo.s32 	%r122, %r120, 3, %r121;
	cvt.s64.s32 	%rd9, %r122;
	add.s64 	%rd10, %rd1, %rd9;
	ld.global.u8 	%rs25, [%rd10];
	add.s32 	%r124, %r123, %r234;
	st.shared.u8 	[%r124], %rs25;
	add.s32 	%r125, %r234, %r12;
	cvt.u16.u32 	%rs26, %r125;
	mul.hi.u16 	%rs27, %rs26, -21845;
	shr.u16 	%rs28, %rs27, 1;
	mul.hi.u16 	%rs29, %rs28, 26215;
	shr.u16 	%rs30, %rs29, 3;
	mul.lo.s16 	%rs31, %rs30, 20;
	sub.s16 	%rs32, %rs28, %rs31;
	cvt.u32.u16 	%r126, %rs32;
	add.s32 	%r127, %r9, %r126;
	min.s32 	%r128, %r8, %r127;
	max.s32 	%r129, %r128, 0;
	mul.hi.u16 	%rs33, %rs26, -30583;
	shr.u16 	%rs34, %rs33, 5;
	cvt.u32.u16 	%r130, %rs34;
	add.s32 	%r131, %r11, %r130;
	min.s32 	%r132, %r10, %r131;
	max.s32 	%r133, %r132, 0;
	mad.lo.s32 	%r134, %r133, %r85, %r129;
	mul.lo.s16 	%rs35, %rs28, 3;
	sub.s16 	%rs36, %rs26, %rs35;
	cvt.u32.u16 	%r135, %rs36;
	mad.lo.s32 	%r136, %r134, 3, %r135;
	cvt.s64.s32 	%rd11, %r136;
	add.s64 	%rd12, %rd1, %rd11;
	ld.global.u8 	%rs37, [%rd12];
	add.s32 	%r137, %r124, %r12;
	st.shared.u8 	[%r137], %rs37;
	add.s32 	%r138, %r125, %r12;
	cvt.u16.u32 	%rs38, %r138;
	mul.hi.u16 	%rs39, %rs38, -21845;
	shr.u16 	%rs40, %rs39, 1;
	mul.hi.u16 	%rs41, %rs40, 26215;
	shr.u16 	%rs42, %rs41, 3;
	mul.lo.s16 	%rs43, %rs42, 20;
	sub.s16 	%rs44, %rs40, %rs43;
	cvt.u32.u16 	%r139, %rs44;
	add.s32 	%r140, %r9, %r139;
	min.s32 	%r141, %r8, %r140;
	max.s32 	%r142, %r141, 0;
	mul.hi.u16 	%rs45, %rs38, -30583;
	shr.u16 	%rs46, %rs45, 5;
	cvt.u32.u16 	%r143, %rs46;
	add.s32 	%r144, %r11, %r143;
	min.s32 	%r145, %r10, %r144;
	max.s32 	%r146, %r145, 0;
	mad.lo.s32 	%r147, %r146, %r85, %r142;
	mul.lo.s16 	%rs47, %rs40, 3;
	sub.s16 	%rs48, %rs38, %rs47;
	cvt.u32.u16 	%r148, %rs48;
	mad.lo.s32 	%r149, %r147, 3, %r148;
	cvt.s64.s32 	%rd13, %r149;
	add.s64 	%rd14, %rd1, %rd13;
	ld.global.u8 	%rs49, [%rd14];
	add.s32 	%r150, %r137, %r12;
	st.shared.u8 	[%r150], %rs49;
	add.s32 	%r151, %r138, %r12;
	cvt.u16.u32 	%rs50, %r151;
	mul.hi.u16 	%rs51, %rs50, -21845;
	shr.u16 	%rs52, %rs51, 1;
	mul.hi.u16 	%rs53, %rs52, 26215;
	shr.u16 	%rs54, %rs53, 3;
	mul.lo.s16 	%rs55, %rs54, 20;
	sub.s16 	%rs56, %rs52, %rs55;
	cvt.u32.u16 	%r152, %rs56;
	add.s32 	%r153, %r9, %r152;
	min.s32 	%r154, %r8, %r153;
	max.s32 	%r155, %r154, 0;
	mul.hi.u16 	%rs57, %rs50, -30583;
	shr.u16 	%rs58, %rs57, 5;
	cvt.u32.u16 	%r156, %rs58;
	add.s32 	%r157, %r11, %r156;
	min.s32 	%r158, %r10, %r157;
	max.s32 	%r159, %r158, 0;
	mad.lo.s32 	%r160, %r159, %r85, %r155;
	mul.lo.s16 	%rs59, %rs52, 3;
	sub.s16 	%rs60, %rs50, %rs59;
	cvt.u32.u16 	%r161, %rs60;
	mad.lo.s32 	%r162, %r160, 3, %r161;
	cvt.s64.s32 	%rd15, %r162;
	add.s64 	%rd16, %rd1, %rd15;
	ld.global.u8 	%rs61, [%rd16];
	add.s32 	%r163, %r150, %r12;
	st.shared.u8 	[%r163], %rs61;
	add.s32 	%r234, %r151, %r12;
	setp.lt.u32 	%p6, %r234, 1200;
	@%p6 bra 	$L__BB1_6;
$L__BB1_7:
	bar.sync 	0;
	add.s32 	%r22, %r2, %r5;
	add.s32 	%r23, %r4, %r6;
	setp.ge.s32 	%p7, %r22, %r85;
	setp.ge.s32 	%p8, %r23, %r86;
	or.pred  	%p9, %p7, %p8;
	setp.lt.s32 	%p10, %r87, 1;
	or.pred  	%p11, %p9, %p10;
	@%p11 bra 	$L__BB1_35;
	setp.lt.s32 	%p12, %r84, 1;
	mad.lo.s32 	%r165, %r85, %r23, %r22;
	mul.lo.s32 	%r24, %r165, %r87;
	@%p12 bra 	$L__BB1_24;
	add.s32 	%r25, %r84, -1;
	and.b32  	%r26, %r84, 7;
	and.b32  	%r27, %r84, 3;
	and.b32  	%r28, %r84, 2147483640;
	neg.s32 	%r29, %r28;
	shl.b32 	%r30, %r84, 3;
	mul.lo.s32 	%r31, %r84, 5;
	mul.lo.s32 	%r32, %r84, 6;
	mul.lo.s32 	%r33, %r84, 7;
	mul.lo.s32 	%r34, %r87, 160;
	mul.lo.s32 	%r35, %r87, 20;
	mov.b32 	%r236, 0;
$L__BB1_10:
	mov.f32 	%f91, 0f00000000;
	mov.b32 	%r237, 0;
$L__BB1_11:
	setp.lt.u32 	%p21, %r25, 7;
	add.s32 	%r38, %r237, %r5;
	mov.b32 	%r249, 0;
	@%p21 bra 	$L__BB1_14;
	add.s32 	%r246, %r84, %r237;
	shl.b32 	%r179, %r84, 1;
	add.s32 	%r245, %r179, %r237;
	mad.lo.s32 	%r244, %r84, 3, %r237;
	shl.b32 	%r180, %r84, 2;
	add.s32 	%r243, %r180, %r237;
	add.s32 	%r242, %r31, %r237;
	add.s32 	%r241, %r32, %r237;
	add.s32 	%r240, %r33, %r237;
	mad.lo.s32 	%r181, %r6, 20, %r5;
	add.s32 	%r182, %r181, %r237;
	mov.u32 	%r183, _ZZ23convolutionKernelSharedPhS_PfiiiiE9imageTile;
	add.s32 	%r184, %r183, %r236;
	mad.lo.s32 	%r238, %r87, %r182, %r184;
	mov.u32 	%r239, %r237;
	mov.u32 	%r247, %r29;
$L__BB1_13:
	.pragma "nounroll";
	ld.shared.u8 	%rs62, [%r238];
	cvt.rn.f32.u16 	%f20, %rs62;
	div.rn.f32 	%f21, %f20, 0f437F0000;
	mul.wide.u32 	%rd25, %r239, 4;
	add.s64 	%rd26, %rd2, %rd25;
	ld.global.f32 	%f22, [%rd26];
	fma.rn.f32 	%f23, %f22, %f21, %f91;
	add.s32 	%r185, %r238, %r35;
	ld.shared.u8 	%rs63, [%r185];
	cvt.rn.f32.u16 	%f24, %rs63;
	div.rn.f32 	%f25, %f24, 0f437F0000;
	mul.wide.u32 	%rd27, %r246, 4;
	add.s64 	%rd28, %rd2, %rd27;
	ld.global.f32 	%f26, [%rd28];
	fma.rn.f32 	%f27, %f26, %f25, %f23;
	add.s32 	%r186, %r185, %r35;
	ld.shared.u8 	%rs64, [%r186];
	cvt.rn.f32.u16 	%f28, %rs64;
	div.rn.f32 	%f29, %f28, 0f437F0000;
	mul.wide.u32 	%rd29, %r245, 4;
	add.s64 	%rd30, %rd2, %rd29;
	ld.global.f32 	%f30, [%rd30];
	fma.rn.f32 	%f31, %f30, %f29, %f27;
	add.s32 	%r187, %r186, %r35;
	ld.shared.u8 	%rs65, [%r187];
	cvt.rn.f32.u16 	%f32, %rs65;
	div.rn.f32 	%f33, %f32, 0f437F0000;
	mul.wide.u32 	%rd31, %r244, 4;
	add.s64 	%rd32, %rd2, %rd31;
	ld.global.f32 	%f34, [%rd32];
	fma.rn.f32 	%f35, %f34, %f33, %f31;
	add.s32 	%r188, %r187, %r35;
	ld.shared.u8 	%rs66, [%r188];
	cvt.rn.f32.u16 	%f36, %rs66;
	div.rn.f32 	%f37, %f36, 0f437F0000;
	mul.wide.u32 	%rd33, %r243, 4;
	add.s64 	%rd34, %rd2, %rd33;
	ld.global.f32 	%f38, [%rd34];
	fma.rn.f32 	%f39, %f38, %f37, %f35;
	add.s32 	%r189, %r188, %r35;
	ld.shared.u8 	%rs67, [%r189];
	cvt.rn.f32.u16 	%f40, %rs67;
	div.rn.f32 	%f41, %f40, 0f437F0000;
	mul.wide.u32 	%rd35, %r242, 4;
	add.s64 	%rd36, %rd2, %rd35;
	ld.global.f32 	%f42, [%rd36];
	fma.rn.f32 	%f43, %f42, %f41, %f39;
	add.s32 	%r190, %r189, %r35;
	ld.shared.u8 	%rs68, [%r190];
	cvt.rn.f32.u16 	%f44, %rs68;
	div.rn.f32 	%f45, %f44, 0f437F0000;
	mul.wide.u32 	%rd37, %r241, 4;
	add.s64 	%rd38, %rd2, %rd37;
	ld.global.f32 	%f46, [%rd38];
	fma.rn.f32 	%f47, %f46, %f45, %f43;
	add.s32 	%r191, %r190, %r35;
	ld.shared.u8 	%rs69, [%r191];
	cvt.rn.f32.u16 	%f48, %rs69;
	div.rn.f32 	%f49, %f48, 0f437F0000;
	mul.wide.u32 	%rd39, %r240, 4;
	add.s64 	%rd40, %rd2, %rd39;
	ld.global.f32 	%f50, [%rd40];
	fma.rn.f32 	%f91, %f50, %f49, %f47;
	add.s32 	%r247, %r247, 8;
	add.s32 	%r246, %r246, %r30;
	add.s32 	%r245, %r245, %r30;
	add.s32 	%r244, %r244, %r30;
	add.s32 	%r243, %r243, %r30;
	add.s32 	%r242, %r242, %r30;
	add.s32 	%r241, %r241, %r30;
	add.s32 	%r240, %r240, %r30;
	add.s32 	%r239, %r239, %r30;
	add.s32 	%r238, %r238, %r34;
	setp.ne.s32 	%p22, %r247, 0;
	mov.u32 	%r249, %r28;
	@%p22 bra 	$L__BB1_13;
$L__BB1_14:
	setp.eq.s32 	%p23, %r26, 0;
	@%p23 bra 	$L__BB1_22;
	add.s32 	%r192, %r26, -1;
	setp.lt.u32 	%p24, %r192, 3;
	@%p24 bra 	$L__BB1_17;
	add.s32 	%r193, %r249, %r6;
	mad.lo.s32 	%r194, %r193, 20, %r38;
	mad.lo.s32 	%r195, %r194, %r87, %r236;
	mov.u32 	%r196, _ZZ23convolutionKernelSharedPhS_PfiiiiE9imageTile;
	add.s32 	%r197, %r196, %r195;
	ld.shared.u8 	%rs70, [%r197];
	cvt.rn.f32.u16 	%f52, %rs70;
	div.rn.f32 	%f53, %f52, 0f437F0000;
	mad.lo.s32 	%r198, %r249, %r84, %r237;
	mul.wide.u32 	%rd41, %r198, 4;
	add.s64 	%rd42, %rd2, %rd41;
	ld.global.f32 	%f54, [%rd42];
	fma.rn.f32 	%f55, %f54, %f53, %f91;
	add.s32 	%r199, %r194, 20;
	mad.lo.s32 	%r200, %r199, %r87, %r236;
	add.s32 	%r201, %r196, %r200;
	ld.shared.u8 	%rs71, [%r201];
	cvt.rn.f32.u16 	%f56, %rs71;
	div.rn.f32 	%f57, %f56, 0f437F0000;
	add.s32 	%r202, %r198, %r84;
	mul.wide.u32 	%rd43, %r202, 4;
	add.s64 	%rd44, %rd2, %rd43;
	ld.global.f32 	%f58, [%rd44];
	fma.rn.f32 	%f59, %f58, %f57, %f55;
	add.s32 	%r203, %r194, 40;
	mad.lo.s32 	%r204, %r203, %r87, %r236;
	add.s32 	%r205, %r196, %r204;
	ld.shared.u8 	%rs72, [%r205];
	cvt.rn.f32.u16 	%f60, %rs72;
	div.rn.f32 	%f61, %f60, 0f437F0000;
	add.s32 	%r206, %r202, %r84;
	mul.wide.u32 	%rd45, %r206, 4;
	add.s64 	%rd46, %rd2, %rd45;
	ld.global.f32 	%f62, [%rd46];
	fma.rn.f32 	%f63, %f62, %f61, %f59;
	add.s32 	%r207, %r194, 60;
	mad.lo.s32 	%r208, %r207, %r87, %r236;
	add.s32 	%r209, %r196, %r208;
	ld.shared.u8 	%rs73, [%r209];
	cvt.rn.f32.u16 	%f64, %rs73;
	div.rn.f32 	%f65, %f64, 0f437F0000;
	add.s32 	%r210, %r206, %r84;
	mul.wide.u32 	%rd47, %r210, 4;
	add.s64 	%rd48, %rd2, %rd47;
	ld.global.f32 	%f66, [%rd48];
	fma.rn.f32 	%f91, %f66, %f65, %f63;
	add.s32 	%r249, %r249, 4;
$L__BB1_17:
	setp.eq.s32 	%p25, %r27, 0;
	@%p25 bra 	$L__BB1_22;
	setp.eq.s32 	%p26, %r27, 1;
	@%p26 bra 	$L__BB1_20;
	add.s32 	%r211, %r249, %r6;
	mad.lo.s32 	%r212, %r211, 20, %r38;
	mad.lo.s32 	%r213, %r212, %r87, %r236;
	mov.u32 	%r214, _ZZ23convolutionKernelSharedPhS_PfiiiiE9imageTile;
	add.s32 	%r215, %r214, %r213;
	ld.shared.u8 	%rs74, [%r215];
	cvt.rn.f32.u16 	%f68, %rs74;
	div.rn.f32 	%f69, %f68, 0f437F0000;
	mad.lo.s32 	%r216, %r249, %r84, %r237;
	mul.wide.u32 	%rd49, %r216, 4;
	add.s64 	%rd50, %rd2, %rd49;
	ld.global.f32 	%f70, [%rd50];
	fma.rn.f32 	%f71, %f70, %f69, %f91;
	add.s32 	%r217, %r212, 20;
	mad.lo.s32 	%r218, %r217, %r87, %r236;
	add.s32 	%r219, %r214, %r218;
	ld.shared.u8 	%rs75, [%r219];
	cvt.rn.f32.u16 	%f72, %rs75;
	div.rn.f32 	%f73, %f72, 0f437F0000;
	add.s32 	%r220, %r216, %r84;
	mul.wide.u32 	%rd51, %r220, 4;
	add.s64 	%rd52, %rd2, %rd51;
	ld.global.f32 	%f74, [%rd52];
	fma.rn.f32 	%f91, %f74, %f73, %f71;
	add.s32 	%r249, %r249, 2;
$L__BB1_20:
	and.b32  	%r221, %r84, 1;
	setp.eq.b32 	%p27, %r221, 1;
	not.pred 	%p28, %p27;
	@%p28 bra 	$L__BB1_22;
	add.s32 	%r222, %r249, %r6;
	mad.lo.s32 	%r223, %r222, 20, %r38;
	mad.lo.s32 	%r224, %r223, %r87, %r236;
	mov.u32 	%r225, _ZZ23convolutionKernelSharedPhS_PfiiiiE9imageTile;
	add.s32 	%r226, %r225, %r224;
	ld.shared.u8 	%rs76, [%r226];
	cvt.rn.f32.u16 	%f75, %rs76;
	div.rn.f32 	%f76, %f75, 0f437F0000;
	mad.lo.s32 	%r227, %r249, %r84, %r237;
	mul.wide.u32 	%rd53, %r227, 4;
	add.s64 	%rd54, %rd2, %rd53;
	ld.global.f32 	%f77, [%rd54];
	fma.rn.f32 	%f91, %f77, %f76, %f91;
$L__BB1_22:
	add.s32 	%r237, %r237, 1;
	setp.ne.s32 	%p29, %r237, %r84;
	@%p29 bra 	$L__BB1_11;
	mul.f32 	%f78, %f91, 0f437F0000;
	mov.f32 	%f79, 0f3F000000;
	copysign.f32 	%f80, %f78, %f79;
	add.rz.f32 	%f81, %f78, %f80;
	cvt.rzi.f32.f32 	%f82, %f81;
	cvt.rzi.s32.f32 	%r228, %f82;
	min.s32 	%r229, %r228, 255;
	max.s32 	%r230, %r229, 0;
	add.s32 	%r231, %r236, %r24;
	cvt.s64.s32 	%rd55, %r231;
	add.s64 	%rd56, %rd3, %rd55;
	st.global.u8 	[%rd56], %r230;
	add.s32 	%r236, %r236, 1;
	setp.eq.s32 	%p30, %r236, %r87;
	@%p30 bra 	$L__BB1_35;
	bra.uni 	$L__BB1_10;
$L__BB1_24:
	mov.f32 	%f14, 0f3F000000;
	mov.f32 	%f15, 0f00000000;
	add.rz.f32 	%f16, %f15, %f14;
	cvt.rzi.f32.f32 	%f17, %f16;
	cvt.rzi.s32.f32 	%r167, %f17;
	min.s32 	%r168, %r167, 255;
	max.s32 	%r169, %r168, 0;
	cvt.u16.u32 	%rs1, %r169;
	and.b32  	%r74, %r87, 7;
	setp.lt.u32 	%p13, %r87, 8;
	mov.b32 	%r253, 0;
	@%p13 bra 	$L__BB1_27;
	and.b32  	%r253, %r87, 2147483640;
	mov.b32 	%r251, 0;
$L__BB1_26:
	.pragma "nounroll";
	add.s32 	%r171, %r251, %r24;
	cvt.s64.s32 	%rd17, %r171;
	add.s64 	%rd18, %rd3, %rd17;
	st.global.u8 	[%rd18], %rs1;
	st.global.u8 	[%rd18+1], %rs1;
	st.global.u8 	[%rd18+2], %rs1;
	st.global.u8 	[%rd18+3], %rs1;
	st.global.u8 	[%rd18+4], %rs1;
	st.global.u8 	[%rd18+5], %rs1;
	st.global.u8 	[%rd18+6], %rs1;
	st.global.u8 	[%rd18+7], %rs1;
	add.s32 	%r251, %r251, 8;
	setp.ne.s32 	%p14, %r251, %r253;
	@%p14 bra 	$L__BB1_26;
$L__BB1_27:
	setp.eq.s32 	%p15, %r74, 0;
	@%p15 bra 	$L__BB1_35;
	and.b32  	%r79, %r87, 3;
	setp.lt.u32 	%p16, %r74, 4;
	@%p16 bra 	$L__BB1_30;
	add.s32 	%r172, %r253, %r24;
	cvt.s64.s32 	%rd19, %r172;
	add.s64 	%rd20, %rd3, %rd19;
	st.global.u8 	[%rd20], %rs1;
	st.global.u8 	[%rd20+1], %rs1;
	st.global.u8 	[%rd20+2], %rs1;
	st.global.u8 	[%rd20+3], %rs1;
	add.s32 	%r253, %r253, 4;
$L__BB1_30:
	setp.eq.s32 	%p17, %r79, 0;
	@%p17 bra 	$L__BB1_35;
	setp.eq.s32 	%p18, %r79, 1;
	@%p18 bra 	$L__BB1_33;
	add.s32 	%r173, %r253, %r24;
	cvt.s64.s32 	%rd21, %r173;
	add.s64 	%rd22, %rd3, %rd21;
	st.global.u8 	[%rd22], %rs1;
	st.global.u8 	[%rd22+1], %rs1;
	add.s32 	%r253, %r253, 2;
$L__BB1_33:
	and.b32  	%r174, %r87, 1;
	setp.eq.b32 	%p19, %r174, 1;
	not.pred 	%p20, %p19;
	@%p20 bra 	$L__BB1_35;
	add.s32 	%r175, %r253, %r24;
	cvt.s64.s32 	%rd23, %r175;
	add.s64 	%rd24, %rd3, %rd23;
	st.global.u8 	[%rd24], %rs1;
$L__BB1_35:
	ret;

}
	// .globl	_Z25convolutionKernelConstantPhS_iiii
.visible .entry _Z25convolutionKernelConstantPhS_iiii(
	.param .u64 .ptr .align 1 _Z25convolutionKernelConstantPhS_iiii_param_0,
	.param .u64 .ptr .align 1 _Z25convolutionKernelConstantPhS_iiii_param_1,
	.param .u32 _Z25convolutionKernelConstantPhS_iiii_param_2,
	.param .u32 _Z25convolutionKernelConstantPhS_iiii_param_3,
	.param .u32 _Z25convolutionKernelConstantPhS_iiii_param_4,
	.param .u32 _Z25convolutionKernelConstantPhS_iiii_param_5
)
{
	.reg .pred 	%p<28>;
	.reg .b16 	%rs<69>;
	.reg .b32 	%r<212>;
	.reg .b32 	%f<55>;
	.reg .b64 	%rd<47>;
	// demoted variable
	.shared .align 1 .b8 _ZZ25convolutionKernelConstantPhS_iiiiE9imageTile[1200];
	ld.param.u64 	%rd7, [_Z25convolutionKernelConstantPhS_iiii_param_0];
	ld.param.u64 	%rd8, [_Z25convolutionKernelConstantPhS_iiii_param_1];
	ld.param.u32 	%r71, [_Z25convolutionKernelConstantPhS_iiii_param_2];
	ld.param.u32 	%r72, [_Z25convolutionKernelConstantPhS_iiii_param_3];
	ld.param.u32 	%r73, [_Z25convolutionKernelConstantPhS_iiii_param_4];
	ld.param.u32 	%r74, [_Z25convolutionKernelConstantPhS_iiii_param_5];
	cvta.to.global.u64 	%rd1, %rd7;
	cvta.to.global.u64 	%rd2, %rd8;
	mov.u32 	%r75, %ctaid.x;
	mov.u32 	%r1, %ntid.x;
	mul.lo.s32 	%r2, %r75, %r1;
	mov.u32 	%r76, %ctaid.y;
	mov.u32 	%r3, %ntid.y;
	mul.lo.s32 	%r4, %r76, %r3;
	mov.u32 	%r5, %tid.x;
	mov.u32 	%r6, %tid.y;
	mad.lo.s32 	%r197, %r6, %r1, %r5;
	setp.gt.u32 	%p1, %r197, 1199;
	@%p1 bra 	$L__BB2_7;
	add.s32 	%r8, %r72, -1;
	add.s32 	%r9, %r2, -2;
	add.s32 	%r10, %r73, -1;
	add.s32 	%r11, %r4, -2;
	mul.lo.s32 	%r12, %r1, %r3;
	add.s32 	%r77, %r197, %r12;
	max.u32 	%r78, %r77, 1200;
	setp.lt.u32 	%p2, %r77, 1200;
	selp.u32 	%r79, 1, 0, %p2;
	add.s32 	%r80, %r77, %r79;
	sub.s32 	%r81, %r78, %r80;
	div.u32 	%r82, %r81, %r12;
	add.s32 	%r13, %r82, %r79;
	and.b32  	%r83, %r13, 3;
	setp.eq.s32 	%p3, %r83, 3;
	@%p3 bra 	$L__BB2_4;
	add.s32 	%r85, %r13, 1;
	and.b32  	%r14, %r85, 3;
	mov.b32 	%r196, 0;
$L__BB2_3:
	.pragma "nounroll";
	cvt.u16.u32 	%rs2, %r197;
	mul.hi.u16 	%rs3, %rs2, -21845;
	shr.u16 	%rs4, %rs3, 1;
	mul.hi.u16 	%rs5, %rs4, 26215;
	shr.u16 	%rs6, %rs5, 3;
	mul.lo.s16 	%rs7, %rs6, 20;
	sub.s16 	%rs8, %rs4, %rs7;
	cvt.u32.u16 	%r86, %rs8;
	add.s32 	%r87, %r9, %r86;
	min.s32 	%r88, %r8, %r87;
	max.s32 	%r89, %r88, 0;
	mul.hi.u16 	%rs9, %rs2, -30583;
	shr.u16 	%rs10, %rs9, 5;
	cvt.u32.u16 	%r90, %rs10;
	add.s32 	%r91, %r11, %r90;
	min.s32 	%r92, %r10, %r91;
	max.s32 	%r93, %r92, 0;
	mad.lo.s32 	%r94, %r93, %r72, %r89;
	mul.lo.s16 	%rs11, %rs4, 3;
	sub.s16 	%rs12, %rs2, %rs11;
	cvt.u32.u16 	%r95, %rs12;
	mad.lo.s32 	%r96, %r94, 3, %r95;
	cvt.s64.s32 	%rd9, %r96;
	add.s64 	%rd10, %rd1, %rd9;
	ld.global.u8 	%rs13, [%rd10];
	mov.u32 	%r97, _ZZ25convolutionKernelConstantPhS_iiiiE9imageTile;
	add.s32 	%r98, %r97, %r197;
	st.shared.u8 	[%r98], %rs13;
	add.s32 	%r197, %r197, %r12;
	add.s32 	%r196, %r196, 1;
	setp.ne.s32 	%p4, %r196, %r14;
	@%p4 bra 	$L__BB2_3;
$L__BB2_4:
	setp.lt.u32 	%p5, %r13, 3;
	@%p5 bra 	$L__BB2_7;
	mov.u32 	%r110, _ZZ25convolutionKernelConstantPhS_iiiiE9imageTile;
$L__BB2_6:
	cvt.u16.u32 	%rs14, %r197;
	mul.hi.u16 	%rs15, %rs14, -21845;
	shr.u16 	%rs16, %rs15, 1;
	mul.hi.u16 	%rs17, %rs16, 26215;
	shr.u16 	%rs18, %rs17, 3;
	mul.lo.s16 	%rs19, %rs18, 20;
	sub.s16 	%rs20, %rs16, %rs19;
	cvt.u32.u16 	%r99, %rs20;
	add.s32 	%r100, %r9, %r99;
	min.s32 	%r101, %r8, %r100;
	max.s32 	%r102, %r101, 0;
	mul.hi.u16 	%rs21, %rs14, -30583;
	shr.u16 	%rs22, %rs21, 5;
	cvt.u32.u16 	%r103, %rs22;
	add.s32 	%r104, %r11, %r103;
	min.s32 	%r105, %r10, %r104;
	max.s32 	%r106, %r105, 0;
	mad.lo.s32 	%r107, %r106, %r72, %r102;
	mul.lo.s16 	%rs23, %rs16, 3;
	sub.s16 	%rs24, %rs14, %rs23;
	cvt.u32.u16 	%r108, %rs24;
	mad.lo.s32 	%r109, %r107, 3, %r108;
	cvt.s64.s32 	%rd11, %r109;
	add.s64 	%rd12, %rd1, %rd11;
	ld.global.u8 	%rs25, [%rd12];
	add.s32 	%r111, %r110, %r197;
	st.shared.u8 	[%r111], %rs25;
	add.s32 	%r112, %r197, %r12;
	cvt.u16.u32 	%rs26, %r112;
	mul.hi.u16 	%rs27, %rs26, -21845;
	shr.u16 	%rs28, %rs27, 1;
	mul.hi.u16 	%rs29, %rs28, 26215;
	shr.u16 	%rs30, %rs29, 3;
	mul.lo.s16 	%rs31, %rs30, 20;
	sub.s16 	%rs32, %rs28, %rs31;
	cvt.u32.u16 	%r113, %rs32;
	add.s32 	%r114, %r9, %r113;
	min.s32 	%r115, %r8, %r114;
	max.s32 	%r116, %r115, 0;
	mul.hi.u16 	%rs33, %rs26, -30583;
	shr.u16 	%rs34, %rs33, 5;
	cvt.u32.u16 	%r117, %rs34;
	add.s32 	%r118, %r11, %r117;
	min.s32 	%r119, %r10, %r118;
	max.s32 	%r120, %r119, 0;
	mad.lo.s32 	%r121, %r120, %r72, %r116;
	mul.lo.s16 	%rs35, %rs28, 3;
	sub.s16 	%rs36, %rs26, %rs35;
	cvt.u32.u16 	%r122, %rs36;
	mad.lo.s32 	%r123, %r121, 3, %r122;
	cvt.s64.s32 	%rd13, %r123;
	add.s64 	%rd14, %rd1, %rd13;
	ld.global.u8 	%rs37, [%rd14];
	add.s32 	%r124, %r111, %r12;
	st.shared.u8 	[%r124], %rs37;
	add.s32 	%r125, %r112, %r12;
	cvt.u16.u32 	%rs38, %r125;
	mul.hi.u16 	%rs39, %rs38, -21845;
	shr.u16 	%rs40, %rs39, 1;
	mul.hi.u16 	%rs41, %rs40, 26215;
	shr.u16 	%rs42, %rs41, 3;
	mul.lo.s16 	%rs43, %rs42, 20;
	sub.s16 	%rs44, %rs40, %rs43;
	cvt.u32.u16 	%r126, %rs44;
	add.s32 	%r127, %r9, %r126;
	min.s32 	%r128, %r8, %r127;
	max.s32 	%r129, %r128, 0;
	mul.hi.u16 	%rs45, %rs38, -30583;
	shr.u16 	%rs46, %rs45, 5;
	cvt.u32.u16 	%r130, %rs46;
	add.s32 	%r131, %r11, %r130;
	min.s32 	%r132, %r10, %r131;
	max.s32 	%r133, %r132, 0;
	mad.lo.s32 	%r134, %r133, %r72, %r129;
	mul.lo.s16 	%rs47, %rs40, 3;
	sub.s16 	%rs48, %rs38, %rs47;
	cvt.u32.u16 	%r135, %rs48;
	mad.lo.s32 	%r136, %r134, 3, %r135;
	cvt.s64.s32 	%rd15, %r136;
	add.s64 	%rd16, %rd1, %rd15;
	ld.global.u8 	%rs49, [%rd16];
	add.s32 	%r137, %r124, %r12;
	st.shared.u8 	[%r137], %rs49;
	add.s32 	%r138, %r125, %r12;
	cvt.u16.u32 	%rs50, %r138;
	mul.hi.u16 	%rs51, %rs50, -21845;
	shr.u16 	%rs52, %rs51, 1;
	mul.hi.u16 	%rs53, %rs52, 26215;
	shr.u16 	%rs54, %rs53, 3;
	mul.lo.s16 	%rs55, %rs54, 20;
	sub.s16 	%rs56, %rs52, %rs55;
	cvt.u32.u16 	%r139, %rs56;
	add.s32 	%r140, %r9, %r139;
	min.s32 	%r141, %r8, %r140;
	max.s32 	%r142, %r141, 0;
	mul.hi.u16 	%rs57, %rs50, -30583;
	shr.u16 	%rs58, %rs57, 5;
	cvt.u32.u16 	%r143, %rs58;
	add.s32 	%r144, %r11, %r143;
	min.s32 	%r145, %r10, %r144;
	max.s32 	%r146, %r145, 0;
	mad.lo.s32 	%r147, %r146, %r72, %r142;
	mul.lo.s16 	%rs59, %rs52, 3;
	sub.s16 	%rs60, %rs50, %rs59;
	cvt.u32.u16 	%r148, %rs60;
	mad.lo.s32 	%r149, %r147, 3, %r148;
	cvt.s64.s32 	%rd17, %r149;
	add.s64 	%rd18, %rd1, %rd17;
	ld.global.u8 	%rs61, [%rd18];
	add.s32 	%r150, %r137, %r12;
	st.shared.u8 	[%r150], %rs61;
	add.s32 	%r197, %r138, %r12;
	setp.lt.u32 	%p6, %r197, 1200;
	@%p6 bra 	$L__BB2_6;
$L__BB2_7:
	bar.sync 	0;
	add.s32 	%r22, %r2, %r5;
	add.s32 	%r23, %r4, %r6;
	setp.ge.s32 	%p7, %r22, %r72;
	setp.ge.s32 	%p8, %r23, %r73;
	or.pred  	%p9, %p7, %p8;
	setp.lt.s32 	%p10, %r74, 1;
	or.pred  	%p11, %p9, %p10;
	@%p11 bra 	$L__BB2_32;
	setp.lt.s32 	%p12, %r71, 1;
	mad.lo.s32 	%r152, %r72, %r23, %r22;
	mul.lo.s32 	%r24, %r152, %r74;
	@%p12 bra 	$L__BB2_21;
	and.b32  	%r25, %r71, 3;
	and.b32  	%r26, %r71, 2147483644;
	and.b32  	%r27, %r71, 1;
	neg.s32 	%r28, %r26;
	shl.b32 	%r29, %r71, 2;
	shl.b32 	%r30, %r71, 1;
	mul.lo.s32 	%r31, %r71, 3;
	mul.wide.u32 	%rd3, %r29, 4;
	mad.lo.s32 	%r32, %r6, 20, %r5;
	mul.lo.s32 	%r33, %r74, 80;
	add.s32 	%r34, %r32, 60;
	mov.b32 	%r199, 0;
	mov.u64 	%rd42, d_filter;
$L__BB2_10:
	mov.u32 	%r165, _ZZ25convolutionKernelConstantPhS_iiiiE9imageTile;
	add.s32 	%r36, %r165, %r199;
	mov.f32 	%f54, 0f00000000;
	mov.b32 	%r200, 0;
$L__BB2_11:
	setp.lt.u32 	%p21, %r71, 4;
	add.s32 	%r38, %r200, %r5;
	mov.b32 	%r207, 0;
	@%p21 bra 	$L__BB2_14;
	add.s32 	%r204, %r71, %r200;
	add.s32 	%r203, %r30, %r200;
	add.s32 	%r202, %r31, %r200;
	mul.wide.u32 	%rd27, %r200, 4;
	add.s64 	%rd46, %rd42, %rd27;
	add.s32 	%r167, %r32, %r200;
	add.s32 	%r168, %r167, 20;
	mul.lo.s32 	%r42, %r74, %r168;
	add.s32 	%r169, %r167, 40;
	mul.lo.s32 	%r43, %r74, %r169;
	add.s32 	%r170, %r34, %r200;
	mul.lo.s32 	%r44, %r74, %r170;
	mul.lo.s32 	%r45, %r74, %r167;
	mov.u32 	%r201, %r36;
	mov.u32 	%r205, %r28;
$L__BB2_13:
	.pragma "nounroll";
	add.s32 	%r171, %r201, %r45;
	ld.shared.u8 	%rs62, [%r171];
	cvt.rn.f32.u16 	%f17, %rs62;
	div.rn.f32 	%f18, %f17, 0f437F0000;
	ld.const.f32 	%f19, [%rd46];
	fma.rn.f32 	%f20, %f19, %f18, %f54;
	add.s32 	%r172, %r201, %r42;
	ld.shared.u8 	%rs63, [%r172];
	cvt.rn.f32.u16 	%f21, %rs63;
	div.rn.f32 	%f22, %f21, 0f437F0000;
	mul.wide.u32 	%rd29, %r204, 4;
	add.s64 	%rd31, %rd42, %rd29;
	ld.const.f32 	%f23, [%rd31];
	fma.rn.f32 	%f24, %f23, %f22, %f20;
	add.s32 	%r173, %r201, %r43;
	ld.shared.u8 	%rs64, [%r173];
	cvt.rn.f32.u16 	%f25, %rs64;
	div.rn.f32 	%f26, %f25, 0f437F0000;
	mul.wide.u32 	%rd32, %r203, 4;
	add.s64 	%rd33, %rd42, %rd32;
	ld.const.f32 	%f27, [%rd33];
	fma.rn.f32 	%f28, %f27, %f26, %f24;
	add.s32 	%r174, %r201, %r44;
	ld.shared.u8 	%rs65, [%r174];
	cvt.rn.f32.u16 	%f29, %rs65;
	div.rn.f32 	%f30, %f29, 0f437F0000;
	mul.wide.u32 	%rd34, %r202, 4;
	add.s64 	%rd35, %rd42, %rd34;
	ld.const.f32 	%f31, [%rd35];
	fma.rn.f32 	%f54, %f31, %f30, %f28;
	add.s32 	%r205, %r205, 4;
	add.s32 	%r204, %r204, %r29;
	add.s32 	%r203, %r203, %r29;
	add.s32 	%r202, %r202, %r29;
	add.s64 	%rd46, %rd46, %rd3;
	add.s32 	%r201, %r201, %r33;
	setp.ne.s32 	%p22, %r205, 0;
	mov.u32 	%r207, %r26;
	@%p22 bra 	$L__BB2_13;
$L__BB2_14:
	setp.eq.s32 	%p23, %r25, 0;
	@%p23 bra 	$L__BB2_19;
	setp.eq.s32 	%p24, %r25, 1;
	@%p24 bra 	$L__BB2_17;
	add.s32 	%r175, %r207, %r6;
	mad.lo.s32 	%r176, %r175, 20, %r38;
	mad.lo.s32 	%r177, %r176, %r74, %r199;
	mov.u32 	%r178, _ZZ25convolutionKernelConstantPhS_iiiiE9imageTile;
	add.s32 	%r179, %r178, %r177;
	ld.shared.u8 	%rs66, [%r179];
	cvt.rn.f32.u16 	%f33, %rs66;
	div.rn.f32 	%f34, %f33, 0f437F0000;
	mad.lo.s32 	%r180, %r207, %r71, %r200;
	mul.wide.u32 	%rd36, %r180, 4;
	add.s64 	%rd38, %rd42, %rd36;
	ld.const.f32 	%f35, [%rd38];
	fma.rn.f32 	%f36, %f35, %f34, %f54;
	add.s32 	%r181, %r176, 20;
	mad.lo.s32 	%r182, %r181, %r74, %r199;
	add.s32 	%r183, %r178, %r182;
	ld.shared.u8 	%rs67, [%r183];
	cvt.rn.f32.u16 	%f37, %rs67;
	div.rn.f32 	%f38, %f37, 0f437F0000;
	add.s32 	%r184, %r180, %r71;
	mul.wide.u32 	%rd39, %r184, 4;
	add.s64 	%rd40, %rd42, %rd39;
	ld.const.f32 	%f39, [%rd40];
	fma.rn.f32 	%f54, %f39, %f38, %f36;
	add.s32 	%r207, %r207, 2;
$L__BB2_17:
	setp.eq.s32 	%p25, %r27, 0;
	@%p25 bra 	$L__BB2_19;
	add.s32 	%r185, %r207, %r6;
	mad.lo.s32 	%r186, %r185, 20, %r38;
	mad.lo.s32 	%r187, %r186, %r74, %r199;
	mov.u32 	%r188, _ZZ25convolutionKernelConstantPhS_iiiiE9imageTile;
	add.s32 	%r189, %r188, %r187;
	ld.shared.u8 	%rs68, [%r189];
	cvt.rn.f32.u16 	%f40, %rs68;
	div.rn.f32 	%f41, %f40, 0f437F0000;
	mad.lo.s32 	%r190, %r207, %r71, %r200;
	mul.wide.u32 	%rd41, %r190, 4;
	add.s64 	%rd43, %rd42, %rd41;
	ld.const.f32 	%f42, [%rd43];
	fma.rn.f32 	%f54, %f42, %f41, %f54;
$L__BB2_19:
	add.s32 	%r200, %r200, 1;
	setp.ne.s32 	%p26, %r200, %r71;
	@%p26 bra 	$L__BB2_11;
	mul.f32 	%f43, %f54, 0f437F0000;
	mov.f32 	%f44, 0f3F000000;
	copysign.f32 	%f45, %f43, %f44;
	add.rz.f32 	%f46, %f43, %f45;
	cvt.rzi.f32.f32 	%f47, %f46;
	cvt.rzi.s32.f32 	%r191, %f47;
	min.s32 	%r192, %r191, 255;
	max.s32 	%r193, %r192, 0;
	add.s32 	%r194, %r199, %r24;
	cvt.s64.s32 	%rd44, %r194;
	add.s64 	%rd45, %rd2, %rd44;
	st.global.u8 	[%rd45], %r193;
	add.s32 	%r199, %r199, 1;
	setp.eq.s32 	%p27, %r199, %r74;
	@%p27 bra 	$L__BB2_32;
	bra.uni 	$L__BB2_10;
$L__BB2_21:
	mov.f32 	%f11, 0f3F000000;
	mov.f32 	%f12, 0f00000000;
	add.rz.f32 	%f13, %f12, %f11;
	cvt.rzi.f32.f32 	%f14, %f13;
	cvt.rzi.s32.f32 	%r154, %f14;
	min.s32 	%r155, %r154, 255;
	max.s32 	%r156, %r155, 0;
	cvt.u16.u32 	%rs1, %r156;
	and.b32  	%r61, %r74, 7;
	setp.lt.u32 	%p13, %r74, 8;
	mov.b32 	%r210, 0;
	@%p13 bra 	$L__BB2_24;
	and.b32  	%r210, %r74, 2147483640;
	mov.b32 	%r208, 0;
$L__BB2_23:
	.pragma "nounroll";
	add.s32 	%r158, %r208, %r24;
	cvt.s64.s32 	%rd19, %r158;
	add.s64 	%rd20, %rd2, %rd19;
	st.global.u8 	[%rd20], %rs1;
	st.global.u8 	[%rd20+1], %rs1;
	st.global.u8 	[%rd20+2], %rs1;
	st.global.u8 	[%rd20+3], %rs1;
	st.global.u8 	[%rd20+4], %rs1;
	st.global.u8 	[%rd20+5], %rs1;
	st.global.u8 	[%rd20+6], %rs1;
	st.global.u8 	[%rd20+7], %rs1;
	add.s32 	%r208, %r208, 8;
	setp.ne.s32 	%p14, %r208, %r210;
	@%p14 bra 	$L__BB2_23;
$L__BB2_24:
	setp.eq.s32 	%p15, %r61, 0;
	@%p15 bra 	$L__BB2_32;
	and.b32  	%r66, %r74, 3;
	setp.lt.u32 	%p16, %r61, 4;
	@%p16 bra 	$L__BB2_27;
	add.s32 	%r159, %r210, %r24;
	cvt.s64.s32 	%rd21, %r159;
	add.s64 	%rd22, %rd2, %rd21;
	st.global.u8 	[%rd22], %rs1;
	st.global.u8 	[%rd22+1], %rs1;
	st.global.u8 	[%rd22+2], %rs1;
	st.global.u8 	[%rd22+3], %rs1;
	add.s32 	%r210, %r210, 4;
$L__BB2_27:
	setp.eq.s32 	%p17, %r66, 0;
	@%p17 bra 	$L__BB2_32;
	setp.eq.s32 	%p18, %r66, 1;
	@%p18 bra 	$L__BB2_30;
	add.s32 	%r160, %r210, %r24;
	cvt.s64.s32 	%rd23, %r160;
	add.s64 	%rd24, %rd2, %rd23;
	st.global.u8 	[%rd24], %rs1;
	st.global.u8 	[%rd24+1], %rs1;
	add.s32 	%r210, %r210, 2;
$L__BB2_30:
	and.b32  	%r161, %r74, 1;
	setp.eq.b32 	%p19, %r161, 1;
	not.pred 	%p20, %p19;
	@%p20 bra 	$L__BB2_32;
	add.s32 	%r162, %r210, %r24;
	cvt.s64.s32 	%rd25, %r162;
	add.s64 	%rd26, %rd2, %rd25;
	st.global.u8 	[%rd26], %rs1;
$L__BB2_32:
	ret;

}
	// .globl	_Z27convolutionKernelHorizontalPhS_iiii
.visible .entry _Z27convolutionKernelHorizontalPhS_iiii(
	.param .u64 .ptr .align 1 _Z27convolutionKernelHorizontalPhS_iiii_param_0,
	.param .u64 .ptr .align 1 _Z27convolutionKernelHorizontalPhS_iiii_param_1,
	.param .u32 _Z27convolutionKernelHorizontalPhS_iiii_param_2,
	.param .u32 _Z27convolutionKernelHorizontalPhS_iiii_param_3,
	.param .u32 _Z27convolutionKernelHorizontalPhS_iiii_param_4,
	.param .u32 _Z27convolutionKernelHorizontalPhS_iiii_param_5
)
{
	.reg .pred 	%p<29>;
	.reg .b16 	%rs<47>;
	.reg .b32 	%r<174>;
	.reg .b32 	%f<91>;
	.reg .b64 	%rd<39>;
	// demoted variable
	.shared .align 16 .b8 _ZZ27convolutionKernelHorizontalPhS_iiiiE9imageTile[3120];
	ld.param.u64 	%rd5, [_Z27convolutionKernelHorizontalPhS_iiii_param_0];
	ld.param.u64 	%rd6, [_Z27convolutionKernelHorizontalPhS_iiii_param_1];
	ld.param.u32 	%r50, [_Z27convolutionKernelHorizontalPhS_iiii_param_2];
	ld.param.u32 	%r51, [_Z27convolutionKernelHorizontalPhS_iiii_param_3];
	ld.param.u32 	%r52, [_Z27convolutionKernelHorizontalPhS_iiii_param_4];
	ld.param.u32 	%r53, [_Z27convolutionKernelHorizontalPhS_iiii_param_5];
	cvta.to.global.u64 	%rd1, %rd5;
	cvta.to.global.u64 	%rd2, %rd6;
	mov.u32 	%r54, %ctaid.x;
	mov.u32 	%r1, %ntid.x;
	mul.lo.s32 	%r2, %r54, %r1;
	mov.u32 	%r3, %tid.x;
	add.s32 	%r4, %r2, %r3;
	mov.u32 	%r55, %ctaid.y;
	mov.u32 	%r56, %ntid.y;
	mul.lo.s32 	%r5, %r55, %r56;
	setp.gt.u32 	%p1, %r3, 779;
	@%p1 bra 	$L__BB3_7;
	add.s32 	%r6, %r51, -1;
	add.s32 	%r7, %r2, -2;
	mul.lo.s32 	%r8, %r51, %r5;
	add.s32 	%r57, %r3, %r1;
	max.u32 	%r58, %r57, 780;
	setp.lt.u32 	%p2, %r57, 780;
	selp.u32 	%r59, 1, 0, %p2;
	add.s32 	%r60, %r57, %r59;
	sub.s32 	%r61, %r58, %r60;
	div.u32 	%r62, %r61, %r1;
	add.s32 	%r9, %r62, %r59;
	and.b32  	%r63, %r9, 3;
	setp.eq.s32 	%p3, %r63, 3;
	mov.u32 	%r162, %r3;
	@%p3 bra 	$L__BB3_4;
	add.s32 	%r65, %r9, 1;
	and.b32  	%r10, %r65, 3;
	mov.b32 	%r161, 0;
	mov.u32 	%r162, %r3;
$L__BB3_3:
	.pragma "nounroll";
	cvt.u16.u32 	%rs2, %r162;
	mul.hi.u16 	%rs3, %rs2, -21845;
	shr.u16 	%rs4, %rs3, 1;
	cvt.u32.u16 	%r66, %rs4;
	add.s32 	%r67, %r7, %r66;
	min.s32 	%r68, %r6, %r67;
	max.s32 	%r69, %r68, 0;
	add.s32 	%r70, %r69, %r8;
	mul.lo.s16 	%rs5, %rs4, 3;
	sub.s16 	%rs6, %rs2, %rs5;
	cvt.u32.u16 	%r71, %rs6;
	mad.lo.s32 	%r72, %r70, 3, %r71;
	cvt.s64.s32 	%rd7, %r72;
	add.s64 	%rd8, %rd1, %rd7;
	ld.global.u8 	%rs7, [%rd8];
	shl.b32 	%r73, %r162, 2;
	mov.u32 	%r74, _ZZ27convolutionKernelHorizontalPhS_iiiiE9imageTile;
	add.s32 	%r75, %r74, %r73;
	st.shared.u8 	[%r75], %rs7;
	add.s32 	%r162, %r162, %r1;
	add.s32 	%r161, %r161, 1;
	setp.ne.s32 	%p4, %r161, %r10;
	@%p4 bra 	$L__BB3_3;
$L__BB3_4:
	setp.lt.u32 	%p5, %r9, 3;
	@%p5 bra 	$L__BB3_7;
	mov.u32 	%r84, _ZZ27convolutionKernelHorizontalPhS_iiiiE9imageTile;
	shl.b32 	%r94, %r1, 2;
$L__BB3_6:
	cvt.u16.u32 	%rs8, %r162;
	mul.hi.u16 	%rs9, %rs8, -21845;
	shr.u16 	%rs10, %rs9, 1;
	cvt.u32.u16 	%r76, %rs10;
	add.s32 	%r77, %r7, %r76;
	min.s32 	%r78, %r6, %r77;
	max.s32 	%r79, %r78, 0;
	add.s32 	%r80, %r79, %r8;
	mul.lo.s16 	%rs11, %rs10, 3;
	sub.s16 	%rs12, %rs8, %rs11;
	cvt.u32.u16 	%r81, %rs12;
	mad.lo.s32 	%r82, %r80, 3, %r81;
	cvt.s64.s32 	%rd9, %r82;
	add.s64 	%rd10, %rd1, %rd9;
	ld.global.u8 	%rs13, [%rd10];
	shl.b32 	%r83, %r162, 2;
	add.s32 	%r85, %r84, %r83;
	st.shared.u8 	[%r85], %rs13;
	add.s32 	%r86, %r162, %r1;
	cvt.u16.u32 	%rs14, %r86;
	mul.hi.u16 	%rs15, %rs14, -21845;
	shr.u16 	%rs16, %rs15, 1;
	cvt.u32.u16 	%r87, %rs16;
	add.s32 	%r88, %r7, %r87;
	min.s32 	%r89, %r6, %r88;
	max.s32 	%r90, %r89, 0;
	add.s32 	%r91, %r90, %r8;
	mul.lo.s16 	%rs17, %rs16, 3;
	sub.s16 	%rs18, %rs14, %rs17;
	cvt.u32.u16 	%r92, %rs18;
	mad.lo.s32 	%r93, %r91, 3, %r92;
	cvt.s64.s32 	%rd11, %r93;
	add.s64 	%rd12, %rd1, %rd11;
	ld.global.u8 	%rs19, [%rd12];
	add.s32 	%r95, %r85, %r94;
	st.shared.u8 	[%r95], %rs19;
	add.s32 	%r96, %r86, %r1;
	cvt.u16.u32 	%rs20, %r96;
	mul.hi.u16 	%rs21, %rs20, -21845;
	shr.u16 	%rs22, %rs21, 1;
	cvt.u32.u16 	%r97, %rs22;
	add.s32 	%r98, %r7, %r97;
	min.s32 	%r99, %r6, %r98;
	max.s32 	%r100, %r99, 0;
	add.s32 	%r101, %r100, %r8;
	mul.lo.s16 	%rs23, %rs22, 3;
	sub.s16 	%rs24, %rs20, %rs23;
	cvt.u32.u16 	%r102, %rs24;
	mad.lo.s32 	%r103, %r101, 3, %r102;
	cvt.s64.s32 	%rd13, %r103;
	add.s64 	%rd14, %rd1, %rd13;
	ld.global.u8 	%rs25, [%rd14];
	add.s32 	%r104, %r95, %r94;
	st.shared.u8 	[%r104], %rs25;
	add.s32 	%r105, %r96, %r1;
	cvt.u16.u32 	%rs26, %r105;
	mul.hi.u16 	%rs27, %rs26, -21845;
	shr.u16 	%rs28, %rs27, 1;
	cvt.u32.u16 	%r106, %rs28;
	add.s32 	%r107, %r7, %r106;
	min.s32 	%r108, %r6, %r107;
	max.s32 	%r109, %r108, 0;
	add.s32 	%r110, %r109, %r8;
	mul.lo.s16 	%rs29, %rs28, 3;
	sub.s16 	%rs30, %rs26, %rs29;
	cvt.u32.u16 	%r111, %rs30;
	mad.lo.s32 	%r112, %r110, 3, %r111;
	cvt.s64.s32 	%rd15, %r112;
	add.s64 	%rd16, %rd1, %rd15;
	ld.global.u8 	%rs31, [%rd16];
	add.s32 	%r113, %r104, %r94;
	st.shared.u8 	[%r113], %rs31;
	add.s32 	%r162, %r105, %r1;
	setp.lt.u32 	%p6, %r162, 780;
	@%p6 bra 	$L__BB3_6;
$L__BB3_7:
	bar.sync 	0;
	setp.ge.s32 	%p7, %r4, %r51;
	setp.ge.s32 	%p8, %r5, %r52;
	or.pred  	%p9, %p7, %p8;
	setp.lt.s32 	%p10, %r53, 1;
	or.pred  	%p11, %p9, %p10;
	@%p11 bra 	$L__BB3_33;
	setp.lt.s32 	%p12, %r50, 1;
	mad.lo.s32 	%r114, %r51, %r5, %r4;
	mul.lo.s32 	%r18, %r114, %r53;
	@%p12 bra 	$L__BB3_22;
	and.b32  	%r19, %r50, 7;
	add.s32 	%r20, %r19, -1;
	and.b32  	%r21, %r50, 3;
	and.b32  	%r22, %r50, 2147483640;
	and.b32  	%r23, %r50, 1;
	neg.s32 	%r24, %r22;
	mul.lo.s32 	%r25, %r3, %r53;
	shl.b32 	%r26, %r53, 5;
	shl.b32 	%r27, %r53, 2;
	mov.b32 	%r164, 0;
	mov.u64 	%rd34, d_filter;
	add.s64 	%rd25, %rd34, 16;
$L__BB3_10:
	setp.lt.u32 	%p21, %r50, 8;
	mov.f32 	%f90, 0f00000000;
	mov.b32 	%r168, 0;
	@%p21 bra 	$L__BB3_13;
	add.s32 	%r127, %r25, %r164;
	shl.b32 	%r128, %r127, 2;
	mov.u32 	%r129, _ZZ27convolutionKernelHorizontalPhS_iiiiE9imageTile;
	add.s32 	%r165, %r129, %r128;
	mov.f32 	%f90, 0f00000000;
	mov.u64 	%rd38, %rd25;
	mov.u32 	%r166, %r24;
$L__BB3_12:
	.pragma "nounroll";
	ld.shared.u8 	%rs32, [%r165];
	cvt.rn.f32.u16 	%f20, %rs32;
	div.rn.f32 	%f21, %f20, 0f437F0000;
	ld.const.f32 	%f22, [%rd38+-16];
	fma.rn.f32 	%f23, %f22, %f21, %f90;
	add.s32 	%r130, %r165, %r27;
	ld.shared.u8 	%rs33, [%r130];
	cvt.rn.f32.u16 	%f24, %rs33;
	div.rn.f32 	%f25, %f24, 0f437F0000;
	ld.const.f32 	%f26, [%rd38+-12];
	fma.rn.f32 	%f27, %f26, %f25, %f23;
	add.s32 	%r131, %r130, %r27;
	ld.shared.u8 	%rs34, [%r131];
	cvt.rn.f32.u16 	%f28, %rs34;
	div.rn.f32 	%f29, %f28, 0f437F0000;
	ld.const.f32 	%f30, [%rd38+-8];
	fma.rn.f32 	%f31, %f30, %f29, %f27;
	add.s32 	%r132, %r131, %r27;
	ld.shared.u8 	%rs35, [%r132];
	cvt.rn.f32.u16 	%f32, %rs35;
	div.rn.f32 	%f33, %f32, 0f437F0000;
	ld.const.f32 	%f34, [%rd38+-4];
	fma.rn.f32 	%f35, %f34, %f33, %f31;
	add.s32 	%r133, %r132, %r27;
	ld.shared.u8 	%rs36, [%r133];
	cvt.rn.f32.u16 	%f36, %rs36;
	div.rn.f32 	%f37, %f36, 0f437F0000;
	ld.const.f32 	%f38, [%rd38];
	fma.rn.f32 	%f39, %f38, %f37, %f35;
	add.s32 	%r134, %r133, %r27;
	ld.shared.u8 	%rs37, [%r134];
	cvt.rn.f32.u16 	%f40, %rs37;
	div.rn.f32 	%f41, %f40, 0f437F0000;
	ld.const.f32 	%f42, [%rd38+4];
	fma.rn.f32 	%f43, %f42, %f41, %f39;
	add.s32 	%r135, %r134, %r27;
	ld.shared.u8 	%rs38, [%r135];
	cvt.rn.f32.u16 	%f44, %rs38;
	div.rn.f32 	%f45, %f44, 0f437F0000;
	ld.const.f32 	%f46, [%rd38+8];
	fma.rn.f32 	%f47, %f46, %f45, %f43;
	add.s32 	%r136, %r135, %r27;
	ld.shared.u8 	%rs39, [%r136];
	cvt.rn.f32.u16 	%f48, %rs39;
	div.rn.f32 	%f49, %f48, 0f437F0000;
	ld.const.f32 	%f50, [%rd38+12];
	fma.rn.f32 	%f90, %f50, %f49, %f47;
	add.s32 	%r166, %r166, 8;
	add.s32 	%r165, %r165, %r26;
	add.s64 	%rd38, %rd38, 32;
	setp.ne.s32 	%p22, %r166, 0;
	mov.u32 	%r168, %r22;
	@%p22 bra 	$L__BB3_12;
$L__BB3_13:
	setp.eq.s32 	%p23, %r19, 0;
	@%p23 bra 	$L__BB3_21;
	setp.lt.u32 	%p24, %r20, 3;
	@%p24 bra 	$L__BB3_16;
	add.s32 	%r137, %r168, %r3;
	mad.lo.s32 	%r138, %r137, %r53, %r164;
	shl.b32 	%r139, %r138, 2;
	mov.u32 	%r140, _ZZ27convolutionKernelHorizontalPhS_iiiiE9imageTile;
	add.s32 	%r141, %r140, %r139;
	ld.shared.u8 	%rs40, [%r141];
	cvt.rn.f32.u16 	%f52, %rs40;
	div.rn.f32 	%f53, %f52, 0f437F0000;
	mul.wide.u32 	%rd27, %r168, 4;
	add.s64 	%rd29, %rd34, %rd27;
	ld.const.f32 	%f54, [%rd29];
	fma.rn.f32 	%f55, %f54, %f53, %f90;
	add.s32 	%r142, %r141, %r27;
	ld.shared.u8 	%rs41, [%r142];
	cvt.rn.f32.u16 	%f56, %rs41;
	div.rn.f32 	%f57, %f56, 0f437F0000;
	ld.const.f32 	%f58, [%rd29+4];
	fma.rn.f32 	%f59, %f58, %f57, %f55;
	add.s32 	%r143, %r142, %r27;
	ld.shared.u8 	%rs42, [%r143];
	cvt.rn.f32.u16 	%f60, %rs42;
	div.rn.f32 	%f61, %f60, 0f437F0000;
	ld.const.f32 	%f62, [%rd29+8];
	fma.rn.f32 	%f63, %f62, %f61, %f59;
	add.s32 	%r144, %r143, %r27;
	ld.shared.u8 	%rs43, [%r144];
	cvt.rn.f32.u16 	%f64, %rs43;
	div.rn.f32 	%f65, %f64, 0f437F0000;
	ld.const.f32 	%f66, [%rd29+12];
	fma.rn.f32 	%f90, %f66, %f65, %f63;
	add.s32 	%r168, %r168, 4;
$L__BB3_16:
	setp.eq.s32 	%p25, %r21, 0;
	@%p25 bra 	$L__BB3_21;
	setp.eq.s32 	%p26, %r21, 1;
	@%p26 bra 	$L__BB3_19;
	add.s32 	%r145, %r168, %r3;
	mad.lo.s32 	%r146, %r145, %r53, %r164;
	shl.b32 	%r147, %r146, 2;
	mov.u32 	%r148, _ZZ27convolutionKernelHorizontalPhS_iiiiE9imageTile;
	add.s32 	%r149, %r148, %r147;
	ld.shared.u8 	%rs44, [%r149];
	cvt.rn.f32.u16 	%f68, %rs44;
	div.rn.f32 	%f69, %f68, 0f437F0000;
	mul.wide.u32 	%rd30, %r168, 4;
	add.s64 	%rd32, %rd34, %rd30;
	ld.const.f32 	%f70, [%rd32];
	fma.rn.f32 	%f71, %f70, %f69, %f90;
	add.s32 	%r150, %r149, %r27;
	ld.shared.u8 	%rs45, [%r150];
	cvt.rn.f32.u16 	%f72, %rs45;
	div.rn.f32 	%f73, %f72, 0f437F0000;
	ld.const.f32 	%f74, [%rd32+4];
	fma.rn.f32 	%f90, %f74, %f73, %f71;
	add.s32 	%r168, %r168, 2;
$L__BB3_19:
	setp.eq.s32 	%p27, %r23, 0;
	@%p27 bra 	$L__BB3_21;
	add.s32 	%r151, %r168, %r3;
	mad.lo.s32 	%r152, %r151, %r53, %r164;
	shl.b32 	%r153, %r152, 2;
	mov.u32 	%r154, _ZZ27convolutionKernelHorizontalPhS_iiiiE9imageTile;
	add.s32 	%r155, %r154, %r153;
	ld.shared.u8 	%rs46, [%r155];
	cvt.rn.f32.u16 	%f75, %rs46;
	div.rn.f32 	%f76, %f75, 0f437F0000;
	mul.wide.u32 	%rd33, %r168, 4;
	add.s64 	%rd35, %rd34, %rd33;
	ld.const.f32 	%f77, [%rd35];
	fma.rn.f32 	%f90, %f77, %f76, %f90;
$L__BB3_21:
	mul.f32 	%f78, %f90, 0f437F0000;
	mov.f32 	%f79, 0f3F000000;
	copysign.f32 	%f80, %f78, %f79;
	add.rz.f32 	%f81, %f78, %f80;
	cvt.rzi.f32.f32 	%f82, %f81;
	cvt.rzi.s32.f32 	%r156, %f82;
	min.s32 	%r157, %r156, 255;
	max.s32 	%r158, %r157, 0;
	add.s32 	%r159, %r164, %r18;
	cvt.s64.s32 	%rd36, %r159;
	add.s64 	%rd37, %rd2, %rd36;
	st.global.u8 	[%rd37], %r158;
	add.s32 	%r164, %r164, 1;
	setp.eq.s32 	%p28, %r164, %r53;
	@%p28 bra 	$L__BB3_33;
	bra.uni 	$L__BB3_10;
$L__BB3_22:
	mov.f32 	%f13, 0f3F000000;
	mov.f32 	%f14, 0f00000000;
	add.rz.f32 	%f15, %f14, %f13;
	cvt.rzi.f32.f32 	%f16, %f15;
	cvt.rzi.s32.f32 	%r116, %f16;
	min.s32 	%r117, %r116, 255;
	max.s32 	%r118, %r117, 0;
	cvt.u16.u32 	%rs1, %r118;
	and.b32  	%r40, %r53, 7;
	setp.lt.u32 	%p13, %r53, 8;
	mov.b32 	%r172, 0;
	@%p13 bra 	$L__BB3_25;
	and.b32  	%r172, %r53, 2147483640;
	mov.b32 	%r170, 0;
$L__BB3_24:
	.pragma "nounroll";
	add.s32 	%r120, %r170, %r18;
	cvt.s64.s32 	%rd17, %r120;
	add.s64 	%rd18, %rd2, %rd17;
	st.global.u8 	[%rd18], %rs1;
	st.global.u8 	[%rd18+1], %rs1;
	st.global.u8 	[%rd18+2], %rs1;
	st.global.u8 	[%rd18+3], %rs1;
	st.global.u8 	[%rd18+4], %rs1;
	st.global.u8 	[%rd18+5], %rs1;
	st.global.u8 	[%rd18+6], %rs1;
	st.global.u8 	[%rd18+7], %rs1;
	add.s32 	%r170, %r170, 8;
	setp.ne.s32 	%p14, %r170, %r172;
	@%p14 bra 	$L__BB3_24;
$L__BB3_25:
	setp.eq.s32 	%p15, %r40, 0;
	@%p15 bra 	$L__BB3_33;
	and.b32  	%r45, %r53, 3;
	setp.lt.u32 	%p16, %r40, 4;
	@%p16 bra 	$L__BB3_28;
	add.s32 	%r121, %r172, %r18;
	cvt.s64.s32 	%rd19, %r121;
	add.s64 	%rd20, %rd2, %rd19;
	st.global.u8 	[%rd20], %rs1;
	st.global.u8 	[%rd20+1], %rs1;
	st.global.u8 	[%rd20+2], %rs1;
	st.global.u8 	[%rd20+3], %rs1;
	add.s32 	%r172, %r172, 4;
$L__BB3_28:
	setp.eq.s32 	%p17, %r45, 0;
	@%p17 bra 	$L__BB3_33;
	setp.eq.s32 	%p18, %r45, 1;
	@%p18 bra 	$L__BB3_31;
	add.s32 	%r122, %r172, %r18;
	cvt.s64.s32 	%rd21, %r122;
	add.s64 	%rd22, %rd2, %rd21;
	st.global.u8 	[%rd22], %rs1;
	st.global.u8 	[%rd22+1], %rs1;
	add.s32 	%r172, %r172, 2;
$L__BB3_31:
	and.b32  	%r123, %r53, 1;
	setp.eq.b32 	%p19, %r123, 1;
	not.pred 	%p20, %p19;
	@%p20 bra 	$L__BB3_33;
	add.s32 	%r124, %r172, %r18;
	cvt.s64.s32 	%rd23, %r124;
	add.s64 	%rd24, %rd2, %rd23;
	st.global.u8 	[%rd24], %rs1;
$L__BB3_33:
	ret;

}
	// .globl	_Z25convolutionKernelVerticalPhS_iiii
.visible .entry _Z25convolutionKernelVerticalPhS_iiii(
	.param .u64 .ptr .align 1 _Z25convolutionKernelVerticalPhS_iiii_param_0,
	.param .u64 .ptr .align 1 _Z25convolutionKernelVerticalPhS_iiii_param_1,
	.param .u32 _Z25convolutionKernelVerticalPhS_iiii_param_2,
	.param .u32 _Z25convolutionKernelVerticalPhS_iiii_param_3,
	.param .u32 _Z25convolutionKernelVerticalPhS_iiii_param_4,
	.param .u32 _Z25convolutionKernelVerticalPhS_iiii_param_5
)
{
	.reg .pred 	%p<29>;
	.reg .b16 	%rs<47>;
	.reg .b32 	%r<173>;
	.reg .b32 	%f<91>;
	.reg .b64 	%rd<39>;
	// demoted variable
	.shared .align 16 .b8 _ZZ25convolutionKernelVerticalPhS_iiiiE9imageTile[3120];
	ld.param.u64 	%rd5, [_Z25convolutionKernelVerticalPhS_iiii_param_0];
	ld.param.u64 	%rd6, [_Z25convolutionKernelVerticalPhS_iiii_param_1];
	ld.param.u32 	%r49, [_Z25convolutionKernelVerticalPhS_iiii_param_2];
	ld.param.u32 	%r50, [_Z25convolutionKernelVerticalPhS_iiii_param_3];
	ld.param.u32 	%r51, [_Z25convolutionKernelVerticalPhS_iiii_param_4];
	ld.param.u32 	%r52, [_Z25convolutionKernelVerticalPhS_iiii_param_5];
	cvta.to.global.u64 	%rd1, %rd5;
	cvta.to.global.u64 	%rd2, %rd6;
	mov.u32 	%r53, %ctaid.y;
	mov.u32 	%r1, %ntid.y;
	mul.lo.s32 	%r2, %r53, %r1;
	mov.u32 	%r54, %ctaid.x;
	mov.u32 	%r55, %ntid.x;
	mul.lo.s32 	%r3, %r54, %r55;
	mov.u32 	%r4, %tid.y;
	add.s32 	%r5, %r2, %r4;
	setp.gt.u32 	%p1, %r4, 779;
	@%p1 bra 	$L__BB4_7;
	add.s32 	%r6, %r51, -1;
	add.s32 	%r7, %r2, -2;
	add.s32 	%r56, %r4, %r1;
	max.u32 	%r57, %r56, 780;
	setp.lt.u32 	%p2, %r56, 780;
	selp.u32 	%r58, 1, 0, %p2;
	add.s32 	%r59, %r56, %r58;
	sub.s32 	%r60, %r57, %r59;
	div.u32 	%r61, %r60, %r1;
	add.s32 	%r8, %r61, %r58;
	and.b32  	%r62, %r8, 3;
	setp.eq.s32 	%p3, %r62, 3;
	mov.u32 	%r161, %r4;
	@%p3 bra 	$L__BB4_4;
	add.s32 	%r64, %r8, 1;
	and.b32  	%r9, %r64, 3;
	mov.b32 	%r160, 0;
	mov.u32 	%r161, %r4;
$L__BB4_3:
	.pragma "nounroll";
	cvt.u16.u32 	%rs2, %r161;
	mul.hi.u16 	%rs3, %rs2, -21845;
	shr.u16 	%rs4, %rs3, 1;
	cvt.u32.u16 	%r65, %rs4;
	add.s32 	%r66, %r7, %r65;
	min.s32 	%r67, %r6, %r66;
	max.s32 	%r68, %r67, 0;
	mad.lo.s32 	%r69, %r68, %r50, %r3;
	mul.lo.s16 	%rs5, %rs4, 3;
	sub.s16 	%rs6, %rs2, %rs5;
	cvt.u32.u16 	%r70, %rs6;
	mad.lo.s32 	%r71, %r69, 3, %r70;
	cvt.s64.s32 	%rd7, %r71;
	add.s64 	%rd8, %rd1, %rd7;
	ld.global.u8 	%rs7, [%rd8];
	shl.b32 	%r72, %r161, 2;
	mov.u32 	%r73, _ZZ25convolutionKernelVerticalPhS_iiiiE9imageTile;
	add.s32 	%r74, %r73, %r72;
	st.shared.u8 	[%r74], %rs7;
	add.s32 	%r161, %r161, %r1;
	add.s32 	%r160, %r160, 1;
	setp.ne.s32 	%p4, %r160, %r9;
	@%p4 bra 	$L__BB4_3;
$L__BB4_4:
	setp.lt.u32 	%p5, %r8, 3;
	@%p5 bra 	$L__BB4_7;
	mov.u32 	%r83, _ZZ25convolutionKernelVerticalPhS_iiiiE9imageTile;
	shl.b32 	%r93, %r1, 2;
$L__BB4_6:
	cvt.u16.u32 	%rs8, %r161;
	mul.hi.u16 	%rs9, %rs8, -21845;
	shr.u16 	%rs10, %rs9, 1;
	cvt.u32.u16 	%r75, %rs10;
	add.s32 	%r76, %r7, %r75;
	min.s32 	%r77, %r6, %r76;
	max.s32 	%r78, %r77, 0;
	mad.lo.s32 	%r79, %r78, %r50, %r3;
	mul.lo.s16 	%rs11, %rs10, 3;
	sub.s16 	%rs12, %rs8, %rs11;
	cvt.u32.u16 	%r80, %rs12;
	mad.lo.s32 	%r81, %r79, 3, %r80;
	cvt.s64.s32 	%rd9, %r81;
	add.s64 	%rd10, %rd1, %rd9;
	ld.global.u8 	%rs13, [%rd10];
	shl.b32 	%r82, %r161, 2;
	add.s32 	%r84, %r83, %r82;
	st.shared.u8 	[%r84], %rs13;
	add.s32 	%r85, %r161, %r1;
	cvt.u16.u32 	%rs14, %r85;
	mul.hi.u16 	%rs15, %rs14, -21845;
	shr.u16 	%rs16, %rs15, 1;
	cvt.u32.u16 	%r86, %rs16;
	add.s32 	%r87, %r7, %r86;
	min.s32 	%r88, %r6, %r87;
	max.s32 	%r89, %r88, 0;
	mad.lo.s32 	%r90, %r89, %r50, %r3;
	mul.lo.s16 	%rs17, %rs16, 3;
	sub.s16 	%rs18, %rs14, %rs17;
	cvt.u32.u16 	%r91, %rs18;
	mad.lo.s32 	%r92, %r90, 3, %r91;
	cvt.s64.s32 	%rd11, %r92;
	add.s64 	%rd12, %rd1, %rd11;
	ld.global.u8 	%rs19, [%rd12];
	add.s32 	%r94, %r84, %r93;
	st.shared.u8 	[%r94], %rs19;
	add.s32 	%r95, %r85, %r1;
	cvt.u16.u32 	%rs20, %r95;
	mul.hi.u16 	%rs21, %rs20, -21845;
	shr.u16 	%rs22, %rs21, 1;
	cvt.u32.u16 	%r96, %rs22;
	add.s32 	%r97, %r7, %r96;
	min.s32 	%r98, %r6, %r97;
	max.s32 	%r99, %r98, 0;
	mad.lo.s32 	%r100, %r99, %r50, %r3;
	mul.lo.s16 	%rs23, %rs22, 3;
	sub.s16 	%rs24, %rs20, %rs23;
	cvt.u32.u16 	%r101, %rs24;
	mad.lo.s32 	%r102, %r100, 3, %r101;
	cvt.s64.s32 	%rd13, %r102;
	add.s64 	%rd14, %rd1, %rd13;
	ld.global.u8 	%rs25, [%rd14];
	add.s32 	%r103, %r94, %r93;
	st.shared.u8 	[%r103], %rs25;
	add.s32 	%r104, %r95, %r1;
	cvt.u16.u32 	%rs26, %r104;
	mul.hi.u16 	%rs27, %rs26, -21845;
	shr.u16 	%rs28, %rs27, 1;
	cvt.u32.u16 	%r105, %rs28;
	add.s32 	%r106, %r7, %r105;
	min.s32 	%r107, %r6, %r106;
	max.s32 	%r108, %r107, 0;
	mad.lo.s32 	%r109, %r108, %r50, %r3;
	mul.lo.s16 	%rs29, %rs28, 3;
	sub.s16 	%rs30, %rs26, %rs29;
	cvt.u32.u16 	%r110, %rs30;
	mad.lo.s32 	%r111, %r109, 3, %r110;
	cvt.s64.s32 	%rd15, %r111;
	add.s64 	%rd16, %rd1, %rd15;
	ld.global.u8 	%rs31, [%rd16];
	add.s32 	%r112, %r103, %r93;
	st.shared.u8 	[%r112], %rs31;
	add.s32 	%r161, %r104, %r1;
	setp.lt.u32 	%p6, %r161, 780;
	@%p6 bra 	$L__BB4_6;
$L__BB4_7:
	bar.sync 	0;
	setp.ge.s32 	%p7, %r3, %r50;
	setp.ge.s32 	%p8, %r5, %r51;
	or.pred  	%p9, %p7, %p8;
	setp.lt.s32 	%p10, %r52, 1;
	or.pred  	%p11, %p9, %p10;
	@%p11 bra 	$L__BB4_33;
	setp.lt.s32 	%p12, %r49, 1;
	mad.lo.s32 	%r113, %r50, %r5, %r3;
	mul.lo.s32 	%r17, %r113, %r52;
	@%p12 bra 	$L__BB4_22;
	and.b32  	%r18, %r49, 7;
	add.s32 	%r19, %r18, -1;
	and.b32  	%r20, %r49, 3;
	and.b32  	%r21, %r49, 2147483640;
	and.b32  	%r22, %r49, 1;
	neg.s32 	%r23, %r21;
	mul.lo.s32 	%r24, %r4, %r52;
	shl.b32 	%r25, %r52, 5;
	shl.b32 	%r26, %r52, 2;
	mov.b32 	%r163, 0;
	mov.u64 	%rd34, d_filter;
	add.s64 	%rd25, %rd34, 16;
$L__BB4_10:
	setp.lt.u32 	%p21, %r49, 8;
	mov.f32 	%f90, 0f00000000;
	mov.b32 	%r167, 0;
	@%p21 bra 	$L__BB4_13;
	add.s32 	%r126, %r24, %r163;
	shl.b32 	%r127, %r126, 2;
	mov.u32 	%r128, _ZZ25convolutionKernelVerticalPhS_iiiiE9imageTile;
	add.s32 	%r164, %r128, %r127;
	mov.f32 	%f90, 0f00000000;
	mov.u64 	%rd38, %rd25;
	mov.u32 	%r165, %r23;
$L__BB4_12:
	.pragma "nounroll";
	ld.shared.u8 	%rs32, [%r164];
	cvt.rn.f32.u16 	%f20, %rs32;
	div.rn.f32 	%f21, %f20, 0f437F0000;
	ld.const.f32 	%f22, [%rd38+-16];
	fma.rn.f32 	%f23, %f22, %f21, %f90;
	add.s32 	%r129, %r164, %r26;
	ld.shared.u8 	%rs33, [%r129];
	cvt.rn.f32.u16 	%f24, %rs33;
	div.rn.f32 	%f25, %f24, 0f437F0000;
	ld.const.f32 	%f26, [%rd38+-12];
	fma.rn.f32 	%f27, %f26, %f25, %f23;
	add.s32 	%r130, %r129, %r26;
	ld.shared.u8 	%rs34, [%r130];
	cvt.rn.f32.u16 	%f28, %rs34;
	div.rn.f32 	%f29, %f28, 0f437F0000;
	ld.const.f32 	%f30, [%rd38+-8];
	fma.rn.f32 	%f31, %f30, %f29, %f27;
	add.s32 	%r131, %r130, %r26;
	ld.shared.u8 	%rs35, [%r131];
	cvt.rn.f32.u16 	%f32, %rs35;
	div.rn.f32 	%f33, %f32, 0f437F0000;
	ld.const.f32 	%f34, [%rd38+-4];
	fma.rn.f32 	%f35, %f34, %f33, %f31;
	add.s32 	%r132, %r131, %r26;
	ld.shared.u8 	%rs36, [%r132];
	cvt.rn.f32.u16 	%f36, %rs36;
	div.rn.f32 	%f37, %f36, 0f437F0000;
	ld.const.f32 	%f38, [%rd38];
	fma.rn.f32 	%f39, %f38, %f37, %f35;
	add.s32 	%r133, %r132, %r26;
	ld.shared.u8 	%rs37, [%r133];
	cvt.rn.f32.u16 	%f40, %rs37;
	div.rn.f32 	%f41, %f40, 0f437F0000;
	ld.const.f32 	%f42, [%rd38+4];
	fma.rn.f32 	%f43, %f42, %f41, %f39;
	add.s32 	%r134, %r133, %r26;
	ld.shared.u8 	%rs38, [%r134];
	cvt.rn.f32.u16 	%f44, %rs38;
	div.rn.f32 	%f45, %f44, 0f437F0000;
	ld.const.f32 	%f46, [%rd38+8];
	fma.rn.f32 	%f47, %f46, %f45, %f43;
	add.s32 	%r135, %r134, %r26;
	ld.shared.u8 	%rs39, [%r135];
	cvt.rn.f32.u16 	%f48, %rs39;
	div.rn.f32 	%f49, %f48, 0f437F0000;
	ld.const.f32 	%f50, [%rd38+12];
	fma.rn.f32 	%f90, %f50, %f49, %f47;
	add.s32 	%r165, %r165, 8;
	add.s32 	%r164, %r164, %r25;
	add.s64 	%rd38, %rd38, 32;
	setp.ne.s32 	%p22, %r165, 0;
	mov.u32 	%r167, %r21;
	@%p22 bra 	$L__BB4_12;
$L__BB4_13:
	setp.eq.s32 	%p23, %r18, 0;
	@%p23 bra 	$L__BB4_21;
	setp.lt.u32 	%p24, %r19, 3;
	@%p24 bra 	$L__BB4_16;
	add.s32 	%r136, %r167, %r4;
	mad.lo.s32 	%r137, %r136, %r52, %r163;
	shl.b32 	%r138, %r137, 2;
	mov.u32 	%r139, _ZZ25convolutionKernelVerticalPhS_iiiiE9imageTile;
	add.s32 	%r140, %r139, %r138;
	ld.shared.u8 	%rs40, [%r140];
	cvt.rn.f32.u16 	%f52, %rs40;
	div.rn.f32 	%f53, %f52, 0f437F0000;
	mul.wide.u32 	%rd27, %r167, 4;
	add.s64 	%rd29, %rd34, %rd27;
	ld.const.f32 	%f54, [%rd29];
	fma.rn.f32 	%f55, %f54, %f53, %f90;
	add.s32 	%r141, %r140, %r26;
	ld.shared.u8 	%rs41, [%r141];
	cvt.rn.f32.u16 	%f56, %rs41;
	div.rn.f32 	%f57, %f56, 0f437F0000;
	ld.const.f32 	%f58, [%rd29+4];
	fma.rn.f32 	%f59, %f58, %f57, %f55;
	add.s32 	%r142, %r141, %r26;
	ld.shared.u8 	%rs42, [%r142];
	cvt.rn.f32.u16 	%f60, %rs42;
	div.rn.f32 	%f61, %f60, 0f437F0000;
	ld.const.f32 	%f62, [%rd29+8];
	fma.rn.f32 	%f63, %f62, %f61, %f59;
	add.s32 	%r143, %r142, %r26;
	ld.shared.u8 	%rs43, [%r143];
	cvt.rn.f32.u16 	%f64, %rs43;
	div.rn.f32 	%f65, %f64, 0f437F0000;
	ld.const.f32 	%f66, [%rd29+12];
	fma.rn.f32 	%f90, %f66, %f65, %f63;
	add.s32 	%r167, %r167, 4;
$L__BB4_16:
	setp.eq.s32 	%p25, %r20, 0;
	@%p25 bra 	$L__BB4_21;
	setp.eq.s32 	%p26, %r20, 1;
	@%p26 bra 	$L__BB4_19;
	add.s32 	%r144, %r167, %r4;
	mad.lo.s32 	%r145, %r144, %r52, %r163;
	shl.b32 	%r146, %r145, 2;
	mov.u32 	%r147, _ZZ25convolutionKernelVerticalPhS_iiiiE9imageTile;
	add.s32 	%r148, %r147, %r146;
	ld.shared.u8 	%rs44, [%r148];
	cvt.rn.f32.u16 	%f68, %rs44;
	div.rn.f32 	%f69, %f68, 0f437F0000;
	mul.wide.u32 	%rd30, %r167, 4;
	add.s64 	%rd32, %rd34, %rd30;
	ld.const.f32 	%f70, [%rd32];
	fma.rn.f32 	%f71, %f70, %f69, %f90;
	add.s32 	%r149, %r148, %r26;
	ld.shared.u8 	%rs45, [%r149];
	cvt.rn.f32.u16 	%f72, %rs45;
	div.rn.f32 	%f73, %f72, 0f437F0000;
	ld.const.f32 	%f74, [%rd32+4];
	fma.rn.f32 	%f90, %f74, %f73, %f71;
	add.s32 	%r167, %r167, 2;
$L__BB4_19:
	setp.eq.s32 	%p27, %r22, 0;
	@%p27 bra 	$L__BB4_21;
	add.s32 	%r150, %r167, %r4;
	mad.lo.s32 	%r151, %r150, %r52, %r163;
	shl.b32 	%r152, %r151, 2;
	mov.u32 	%r153, _ZZ25convolutionKernelVerticalPhS_iiiiE9imageTile;
	add.s32 	%r154, %r153, %r152;
	ld.shared.u8 	%rs46, [%r154];
	cvt.rn.f32.u16 	%f75, %rs46;
	div.rn.f32 	%f76, %f75, 0f437F0000;
	mul.wide.u32 	%rd33, %r167, 4;
	add.s64 	%rd35, %rd34, %rd33;
	ld.const.f32 	%f77, [%rd35];
	fma.rn.f32 	%f90, %f77, %f76, %f90;
$L__BB4_21:
	mul.f32 	%f78, %f90, 0f437F0000;
	mov.f32 	%f79, 0f3F000000;
	copysign.f32 	%f80, %f78, %f79;
	add.rz.f32 	%f81, %f78, %f80;
	cvt.rzi.f32.f32 	%f82, %f81;
	cvt.rzi.s32.f32 	%r155, %f82;
	min.s32 	%r156, %r155, 255;
	max.s32 	%r157, %r156, 0;
	add.s32 	%r158, %r163, %r17;
	cvt.s64.s32 	%rd36, %r158;
	add.s64 	%rd37, %rd2, %rd36;
	st.global.u8 	[%rd37], %r157;
	add.s32 	%r163, %r163, 1;
	setp.eq.s32 	%p28, %r163, %r52;
	@%p28 bra 	$L__BB4_33;
	bra.uni 	$L__BB4_10;
$L__BB4_22:
	mov.f32 	%f13, 0f3F000000;
	mov.f32 	%f14, 0f00000000;
	add.rz.f32 	%f15, %f14, %f13;
	cvt.rzi.f32.f32 	%f16, %f15;
	cvt.rzi.s32.f32 	%r115, %f16;
	min.s32 	%r116, %r115, 255;
	max.s32 	%r117, %r116, 0;
	cvt.u16.u32 	%rs1, %r117;
	and.b32  	%r39, %r52, 7;
	setp.lt.u32 	%p13, %r52, 8;
	mov.b32 	%r171, 0;
	@%p13 bra 	$L__BB4_25;
	and.b32  	%r171, %r52, 2147483640;
	mov.b32 	%r169, 0;
$L__BB4_24:
	.pragma "nounroll";
	add.s32 	%r119, %r169, %r17;
	cvt.s64.s32 	%rd17, %r119;
	add.s64 	%rd18, %rd2, %rd17;
	st.global.u8 	[%rd18], %rs1;
	st.global.u8 	[%rd18+1], %rs1;
	st.global.u8 	[%rd18+2], %rs1;
	st.global.u8 	[%rd18+3], %rs1;
	st.global.u8 	[%rd18+4], %rs1;
	st.global.u8 	[%rd18+5], %rs1;
	st.global.u8 	[%rd18+6], %rs1;
	st.global.u8 	[%rd18+7], %rs1;
	add.s32 	%r169, %r169, 8;
	setp.ne.s32 	%p14, %r169, %r171;
	@%p14 bra 	$L__BB4_24;
$L__BB4_25:
	setp.eq.s32 	%p15, %r39, 0;
	@%p15 bra 	$L__BB4_33;
	and.b32  	%r44, %r52, 3;
	setp.lt.u32 	%p16, %r39, 4;
	@%p16 bra 	$L__BB4_28;
	add.s32 	%r120, %r171, %r17;
	cvt.s64.s32 	%rd19, %r120;
	add.s64 	%rd20, %rd2, %rd19;
	st.global.u8 	[%rd20], %rs1;
	st.global.u8 	[%rd20+1], %rs1;
	st.global.u8 	[%rd20+2], %rs1;
	st.global.u8 	[%rd20+3], %rs1;
	add.s32 	%r171, %r171, 4;
$L__BB4_28:
	setp.eq.s32 	%p17, %r44, 0;
	@%p17 bra 	$L__BB4_33;
	setp.eq.s32 	%p18, %r44, 1;
	@%p18 bra 	$L__BB4_31;
	add.s32 	%r121, %r171, %r17;
	cvt.s64.s32 	%rd21, %r121;
	add.s64 	%rd22, %rd2, %rd21;
	st.global.u8 	[%rd22], %rs1;
	st.global.u8 	[%rd22+1], %rs1;
	add.s32 	%r171, %r171, 2;
$L__BB4_31:
	and.b32  	%r122, %r52, 1;
	setp.eq.b32 	%p19, %r122, 1;
	not.pred 	%p20, %p19;
	@%p20 bra 	$L__BB4_33;
	add.s32 	%r123, %r171, %r17;
	cvt.s64.s32 	%rd23, %r123;
	add.s64 	%rd24, %rd2, %rd23;
	st.global.u8 	[%rd24], %rs1;
$L__BB4_33:
	ret;

}


// ===== COMPILED SASS (sm_100) =====

	.target	sm_100

	.elftype	@"ET_EXEC"


//--------------------- .note.nv.tkinfo           --------------------------
	.section	.note.nv.tkinfo,"",@"SHT_NOTE"
	.sectionflags	@"SHF_NOTE_NV_TKINFO"
	.tkinfo
        /*0018*/ 	.word	0x00000002
        /*0030*/ 	.string	""
        /*0030*/ 	.string	"ptxas"
        /*0030*/ 	.string	"Cuda compilation tools, release 13.0, V13.0.88"
        /*0030*/ 	.string	"Build cuda_13.0.r13.0/compiler.36424714_0"
        /*0030*/ 	.string	"-arch sm_100 -m 64 "



//--------------------- .note.nv.cuinfo           --------------------------
	.section	.note.nv.cuinfo,"",@"SHT_NOTE"
	.sectionflags	@"SHF_NOTE_NV_CUINFO"
        /*0018*/ 	.short	0x0002
        /*001a*/ 	.short	0x0064
        /*001c*/ 	.short	0x0082
	.zero		2


//--------------------- .nv.info                  --------------------------
	.section	.nv.info,"",@"SHT_CUDA_INFO"
	.align	4


	//----- nvinfo : EIATTR_REGCOUNT
	.align		4
        /*0000*/ 	.byte	0x04, 0x2f
        /*0002*/ 	.short	(.L_2 - .L_1)
	.align		4
.L_1:
        /*0004*/ 	.word	index@(_Z22convolutionKernelNaivePhS_Pfiiii)
        /*0008*/ 	.word	0x0000001f


	//----- nvinfo : EIATTR_FRAME_SIZE
	.align		4
.L_2:
        /*000c*/ 	.byte	0x04, 0x11
        /*000e*/ 	.short	(.L_4 - .L_3)
	.align		4
.L_3:
        /*0010*/ 	.word	index@($__internal_4_$__cuda_sm3x_div_rn_noftz_f32_slowpath)
        /*0014*/ 	.word	0x00000000


	//----- nvinfo : EIATTR_FRAME_SIZE
	.align		4
.L_4:
        /*0018*/ 	.byte	0x04, 0x11
        /*001a*/ 	.short	(.L_6 - .L_5)
	.align		4
.L_5:
        /*001c*/ 	.word	index@(_Z22convolutionKernelNaivePhS_Pfiiii)
        /*0020*/ 	.word	0x00000000


	//----- nvinfo : EIATTR_REGCOUNT
	.align		4
.L_6:
        /*0024*/ 	.byte	0x04, 0x2f
        /*0026*/ 	.short	(.L_8 - .L_7)
	.align		4
.L_7:
        /*0028*/ 	.word	index@(_Z23convolutionKernelSharedPhS_Pfiiii)
        /*002c*/ 	.word	0x00000020


	//----- nvinfo : EIATTR_FRAME_SIZE
	.align		4
.L_8:
        /*0030*/ 	.byte	0x04, 0x11
        /*0032*/ 	.short	(.L_10 - .L_9)
	.align		4
.L_9:
        /*0034*/ 	.word	index@($__internal_3_$__cuda_sm3x_div_rn_noftz_f32_slowpath)
        /*0038*/ 	.word	0x00000000


	//----- nvinfo : EIATTR_FRAME_SIZE
	.align		4
.L_10:
        /*003c*/ 	.byte	0x04, 0x11
        /*003e*/ 	.short	(.L_12 - .L_11)
	.align		4
.L_11:
        /*0040*/ 	.word	index@(_Z23convolutionKernelSharedPhS_Pfiiii)
        /*0044*/ 	.word	0x00000000


	//----- nvinfo : EIATTR_REGCOUNT
	.align		4
.L_12:
        /*0048*/ 	.byte	0x04, 0x2f
        /*004a*/ 	.short	(.L_14 - .L_13)
	.align		4
.L_13:
        /*004c*/ 	.word	index@(_Z25convolutionKernelConstantPhS_iiii)
        /*0050*/ 	.word	0x0000001e


	//----- nvinfo : EIATTR_FRAME_SIZE
	.align		4
.L_14:
        /*0054*/ 	.byte	0x04, 0x11
        /*0056*/ 	.short	(.L_16 - .L_15)
	.align		4
.L_15:
        /*0058*/ 	.word	index@($__internal_2_$__cuda_sm3x_div_rn_noftz_f32_slowpath)
        /*005c*/ 	.word	0x00000000


	//----- nvinfo : EIATTR_FRAME_SIZE
	.align		4
.L_16:
        /*0060*/ 	.byte	0x04, 0x11
        /*0062*/ 	.short	(.L_18 - .L_17)
	.align		4
.L_17:
        /*0064*/ 	.word	index@(_Z25convolutionKernelConstantPhS_iiii)
        /*0068*/ 	.word	0x00000000


	//----- nvinfo : EIATTR_REGCOUNT
	.align		4
.L_18:
        /*006c*/ 	.byte	0x04, 0x2f
        /*006e*/ 	.short	(.L_20 - .L_19)
	.align		4
.L_19:
        /*0070*/ 	.word	index@(_Z27convolutionKernelHorizontalPhS_iiii)
        /*0074*/ 	.word	0x0000001c


	//----- nvinfo : EIATTR_FRAME_SIZE
	.align		4
.L_20:
        /*0078*/ 	.byte	0x04, 0x11
        /*007a*/ 	.short	(.L_22 - .L_21)
	.align		4
.L_21:
        /*007c*/ 	.word	index@($__internal_1_$__cuda_sm3x_div_rn_noftz_f32_slowpath)
        /*0080*/ 	.word	0x00000000


	//----- nvinfo : EIATTR_FRAME_SIZE
	.align		4
.L_22:
        /*0084*/ 	.byte	0x04, 0x11
        /*0086*/ 	.short	(.L_24 - .L_23)
	.align		4
.L_23:
        /*0088*/ 	.word	index@(_Z27convolutionKernelHorizontalPhS_iiii)
        /*008c*/ 	.word	0x00000000


	//----- nvinfo : EIATTR_REGCOUNT
	.align		4
.L_24:
        /*0090*/ 	.byte	0x04, 0x2f
        /*0092*/ 	.short	(.L_26 - .L_25)
	.align		4
.L_25:
        /*0094*/ 	.word	index@(_Z25convolutionKernelVerticalPhS_iiii)
        /*0098*/ 	.word	0x0000001e


	//----- nvinfo : EIATTR_FRAME_SIZE
	.align		4
.L_26:
        /*009c*/ 	.byte	0x04, 0x11
        /*009e*/ 	.short	(.L_28 - .L_27)
	.align		4
.L_27:
        /*00a0*/ 	.word	index@($__internal_0_$__cuda_sm3x_div_rn_noftz_f32_slowpath)
        /*00a4*/ 	.word	0x00000000


	//----- nvinfo : EIATTR_FRAME_SIZE
	.align		4
.L_28:
        /*00a8*/ 	.byte	0x04, 0x11
        /*00aa*/ 	.short	(.L_30 - .L_29)
	.align		4
.L_29:
        /*00ac*/ 	.word	index@(_Z25convolutionKernelVerticalPhS_iiii)
        /*00b0*/ 	.word	0x00000000


	//----- nvinfo : EIATTR_MIN_STACK_SIZE
	.align		4
.L_30:
        /*00b4*/ 	.byte	0x04, 0x12
        /*00b6*/ 	.short	(.L_32 - .L_31)
	.align		4
.L_31:
        /*00b8*/ 	.word	index@(_Z25convolutionKernelVerticalPhS_iiii)
        /*00bc*/ 	.word	0x00000000


	//----- nvinfo : EIATTR_MIN_STACK_SIZE
	.align		4
.L_32:
        /*00c0*/ 	.byte	0x04, 0x12
        /*00c2*/ 	.short	(.L_34 - .L_33)
	.align		4
.L_33:
        /*00c4*/ 	.word	index@(_Z27convolutionKernelHorizontalPhS_iiii)
        /*00c8*/ 	.word	0x00000000


	//----- nvinfo : EIATTR_MIN_STACK_SIZE
	.align		4
.L_34:
        /*00cc*/ 	.byte	0x04, 0x12
        /*00ce*/ 	.short	(.L_36 - .L_35)
	.align		4
.L_35:
        /*00d0*/ 	.word	index@(_Z25convolutionKernelConstantPhS_iiii)
        /*00d4*/ 	.word	0x00000000


	//----- nvinfo : EIATTR_MIN_STACK_SIZE
	.align		4
.L_36:
        /*00d8*/ 	.byte	0x04, 0x12
        /*00da*/ 	.short	(.L_38 - .L_37)
	.align		4
.L_37:
        /*00dc*/ 	.word	index@(_Z23convolutionKernelSharedPhS_Pfiiii)
        /*00e0*/ 	.word	0x00000000


	//----- nvinfo : EIATTR_MIN_STACK_SIZE
	.align		4
.L_38:
        /*00e4*/ 	.byte	0x04, 0x12
        /*00e6*/ 	.short	(.L_40 - .L_39)
	.align		4
.L_39:
        /*00e8*/ 	.word	index@(_Z22convolutionKernelNaivePhS_Pfiiii)
        /*00ec*/ 	.word	0x00000000
.L_40:


//--------------------- .nv.compat                --------------------------
	.section	.nv.compat,"",@"SHT_CUDA_COMPAT_INFO"
	.align	4
        /*0000*/ 	.byte	0x02, 0x09, 0x00, 0x00, 0x02, 0x02, 0x01, 0x00, 0x02, 0x05, 0x05, 0x00, 0x03, 0x07, 0x01, 0x01
        /*0010*/ 	.byte	0x02, 0x03, 0x00, 0x00, 0x02, 0x06, 0x01, 0x00, 0x04, 0x0b, 0x08, 0x00, 0x01, 0x00, 0x00, 0x00
        /*0020*/ 	.byte	0x00, 0x00, 0x00, 0x00


//--------------------- .nv.info._Z25convolutionKernelVerticalPhS_iiii --------------------------
	.section	.nv.info._Z25convolutionKernelVerticalPhS_iiii,"",@"SHT_CUDA_INFO"
	.sectionflags	@""
	.align	4


	//----- nvinfo : EIATTR_CUDA_API_VERSION
	.align		4
        /*0000*/ 	.byte	0x04, 0x37
        /*0002*/ 	.short	(.L_42 - .L_41)
.L_41:
        /*0004*/ 	.word	0x00000082


	//----- nvinfo : EIATTR_KPARAM_INFO
	.align		4
.L_42:
        /*0008*/ 	.byte	0x04, 0x17
        /*000a*/ 	.short	(.L_44 - .L_43)
.L_43:
        /*000c*/ 	.word	0x00000000
        /*0010*/ 	.short	0x0005
        /*0012*/ 	.short	0x001c
        /*0014*/ 	.byte	0x00, 0xf0, 0x11, 0x00


	//----- nvinfo : EIATTR_KPARAM_INFO
	.align		4
.L_44:
        /*0018*/ 	.byte	0x04, 0x17
        /*001a*/ 	.short	(.L_46 - .L_45)
.L_45:
        /*001c*/ 	.word	0x00000000
        /*0020*/ 	.short	0x0004
        /*0022*/ 	.short	0x0018
        /*0024*/ 	.byte	0x00, 0xf0, 0x11, 0x00


	//----- nvinfo : EIATTR_KPARAM_INFO
	.align		4
.L_46:
        /*0028*/ 	.byte	0x04, 0x17
        /*002a*/ 	.short	(.L_48 - .L_47)
.L_47:
        /*002c*/ 	.word	0x00000000
        /*0030*/ 	.short	0x0003
        /*0032*/ 	.short	0x0014
        /*0034*/ 	.byte	0x00, 0xf0, 0x11, 0x00


	//----- nvinfo : EIATTR_KPARAM_INFO
	.align		4
.L_48:
        /*0038*/ 	.byte	0x04, 0x17
        /*003a*/ 	.short	(.L_50 - .L_49)
.L_49:
        /*003c*/ 	.word	0x00000000
        /*0040*/ 	.short	0x0002
        /*0042*/ 	.short	0x0010
        /*0044*/ 	.byte	0x00, 0xf0, 0x11, 0x00


	//----- nvinfo : EIATTR_KPARAM_INFO
	.align		4
.L_50:
        /*0048*/ 	.byte	0x04, 0x17
        /*004a*/ 	.short	(.L_52 - .L_51)
.L_51:
        /*004c*/ 	.word	0x00000000
        /*0050*/ 	.short	0x0001
        /*0052*/ 	.short	0x0008
        /*0054*/ 	.byte	0x00, 0xf5, 0x21, 0x00


	//----- nvinfo : EIATTR_KPARAM_INFO
	.align		4
.L_52:
        /*0058*/ 	.byte	0x04, 0x17
        /*005a*/ 	.short	(.L_54 - .L_53)
.L_53:
        /*005c*/ 	.word	0x00000000
        /*0060*/ 	.short	0x0000
        /*0062*/ 	.short	0x0000
        /*0064*/ 	.byte	0x00, 0xf5, 0x21, 0x00


	//----- nvinfo : EIATTR_SPARSE_MMA_MASK
	.align		4
.L_54:
        /*0068*/ 	.byte	0x03, 0x50
        /*006a*/ 	.short	0x0000


	//----- nvinfo : EIATTR_MAXREG_COUNT
	.align		4
        /*006c*/ 	.byte	0x03, 0x1b
        /*006e*/ 	.short	0x00ff


	//----- nvinfo : EIATTR_NUM_BARRIERS
	.align		4
        /*0070*/ 	.byte	0x02, 0x4c
        /*0072*/ 	.byte	0x01
	.zero		1


	//----- nvinfo : EIATTR_MERCURY_ISA_VERSION
	.align		4
        /*0074*/ 	.byte	0x03, 0x5f
        /*0076*/ 	.short	0x0101


	//----- nvinfo : EIATTR_VRC_CTA_INIT_COUNT
	.align		4
        /*0078*/ 	.byte	0x02, 0x4a
	.zero		1
	.zero		1


	//----- nvinfo : EIATTR_EXIT_INSTR_OFFSETS
	.align		4
        /*007c*/ 	.byte	0x04, 0x1c
        /*007e*/ 	.short	(.L_56 - .L_55)


	//   ....[0]....
.L_55:
        /*0080*/ 	.word	0x00000a50


	//   ....[1]....
        /*0084*/ 	.word	0x00002110


	//   ....[2]....
        /*0088*/ 	.word	0x000022d0


	//   ....[3]....
        /*008c*/ 	.word	0x000023b0


	//   ....[4]....
        /*0090*/ 	.word	0x00002470


	//   ....[5]....
        /*0094*/ 	.word	0x000024d0


	//----- nvinfo : EIATTR_CRS_STACK_SIZE
	.align		4
.L_56:
        /*0098*/ 	.byte	0x04, 0x1e
        /*009a*/ 	.short	(.L_58 - .L_57)
.L_57:
        /*009c*/ 	.word	0x00000000


	//----- nvinfo : EIATTR_CBANK_PARAM_SIZE
	.align		4
.L_58:
        /*00a0*/ 	.byte	0x03, 0x19
        /*00a2*/ 	.short	0x0020


	//----- nvinfo : EIATTR_PARAM_CBANK
	.align		4
        /*00a4*/ 	.byte	0x04, 0x0a
        /*00a6*/ 	.short	(.L_60 - .L_59)
	.align		4
.L_59:
        /*00a8*/ 	.word	index@(.nv.constant0._Z25convolutionKernelVerticalPhS_iiii)
        /*00ac*/ 	.short	0x0380
        /*00ae*/ 	.short	0x0020


	//----- nvinfo : EIATTR_SW_WAR
	.align		4
.L_60:
        /*00b0*/ 	.byte	0x04, 0x36
        /*00b2*/ 	.short	(.L_62 - .L_61)
.L_61:
        /*00b4*/ 	.word	0x00000008
.L_62:


//--------------------- .nv.info._Z27convolutionKernelHorizontalPhS_iiii --------------------------
	.section	.nv.info._Z27convolutionKernelHorizontalPhS_iiii,"",@"SHT_CUDA_INFO"
	.sectionflags	@""
	.align	4


	//----- nvinfo : EIATTR_CUDA_API_VERSION
	.align		4
        /*0000*/ 	.byte	0x04, 0x37
        /*0002*/ 	.short	(.L_64 - .L_63)
.L_63:
        /*0004*/ 	.word	0x00000082


	//----- nvinfo : EIATTR_KPARAM_INFO
	.align		4
.L_64:
        /*0008*/ 	.byte	0x04, 0x17
        /*000a*/ 	.short	(.L_66 - .L_65)
.L_65:
        /*000c*/ 	.word	0x00000000
        /*0010*/ 	.short	0x0005
        /*0012*/ 	.short	0x001c
        /*0014*/ 	.byte	0x00, 0xf0, 0x11, 0x00


	//----- nvinfo : EIATTR_KPARAM_INFO
	.align		4
.L_66:
        /*0018*/ 	.byte	0x04, 0x17
        /*001a*/ 	.short	(.L_68 - .L_67)
.L_67:
        /*001c*/ 	.word	0x00000000
        /*0020*/ 	.short	0x0004
        /*0022*/ 	.short	0x0018
        /*0024*/ 	.byte	0x00, 0xf0, 0x11, 0x00


	//----- nvinfo : EIATTR_KPARAM_INFO
	.align		4
.L_68:
        /*0028*/ 	.byte	0x04, 0x17
        /*002a*/ 	.short	(.L_70 - .L_69)
.L_69:
        /*002c*/ 	.word	0x00000000
        /*0030*/ 	.short	0x0003
        /*0032*/ 	.short	0x0014
        /*0034*/ 	.byte	0x00, 0xf0, 0x11, 0x00


	//----- nvinfo : EIATTR_KPARAM_INFO
	.align		4
.L_70:
        /*0038*/ 	.byte	0x04, 0x17
        /*003a*/ 	.short	(.L_72 - .L_71)
.L_71:
        /*003c*/ 	.word	0x00000000
        /*0040*/ 	.short	0x0002
        /*0042*/ 	.short	0x0010
        /*0044*/ 	.byte	0x00, 0xf0, 0x11, 0x00


	//----- nvinfo : EIATTR_KPARAM_INFO
	.align		4
.L_72:
        /*0048*/ 	.byte	0x04, 0x17
        /*004a*/ 	.short	(.L_74 - .L_73)
.L_73:
        /*004c*/ 	.word	0x00000000
        /*0050*/ 	.short	0x0001
        /*0052*/ 	.short	0x0008
        /*0054*/ 	.byte	0x00, 0xf5, 0x21, 0x00


	//----- nvinfo : EIATTR_KPARAM_INFO
	.align		4
.L_74:
        /*0058*/ 	.byte	0x04, 0x17
        /*005a*/ 	.short	(.L_76 - .L_75)
.L_75:
        /*005c*/ 	.word	0x00000000
        /*0060*/ 	.short	0x0000
        /*0062*/ 	.short	0x0000
        /*0064*/ 	.byte	0x00, 0xf5, 0x21, 0x00


	//----- nvinfo : EIATTR_SPARSE_MMA_MASK
	.align		4
.L_76:
        /*0068*/ 	.byte	0x03, 0x50
        /*006a*/ 	.short	0x0000


	//----- nvinfo : EIATTR_MAXREG_COUNT
	.align		4
        /*006c*/ 	.byte	0x03, 0x1b
        /*006e*/ 	.short	0x00ff


	//----- nvinfo : EIATTR_NUM_BARRIERS
	.align		4
        /*0070*/ 	.byte	0x02, 0x4c
        /*0072*/ 	.byte	0x01
	.zero		1


	//----- nvinfo : EIATTR_MERCURY_ISA_VERSION
	.align		4
        /*0074*/ 	.byte	0x03, 0x5f
        /*0076*/ 	.short	0x0101


	//----- nvinfo : EIATTR_VRC_CTA_INIT_COUNT
	.align		4
        /*0078*/ 	.byte	0x02, 0x4a
	.zero		1
	.zero		1


	//----- nvinfo : EIATTR_EXIT_INSTR_OFFSETS
	.align		4
        /*007c*/ 	.byte	0x04, 0x1c
        /*007e*/ 	.short	(.L_78 - .L_77)


	//   ....[0]....
.L_77:
        /*0080*/ 	.word	0x00000a50


	//   ....[1]....
        /*0084*/ 	.word	0x00002110


	//   ....[2]....
        /*0088*/ 	.word	0x000022d0


	//   ....[3]....
        /*008c*/ 	.word	0x000023b0


	//   ....[4]....
        /*0090*/ 	.word	0x00002470


	//   ....[5]....
        /*0094*/ 	.word	0x000024d0


	//----- nvinfo : EIATTR_CRS_STACK_SIZE
	.align		4
.L_78:
        /*0098*/ 	.byte	0x04, 0x1e
        /*009a*/ 	.short	(.L_80 - .L_79)
.L_79:
        /*009c*/ 	.word	0x00000000


	//----- nvinfo : EIATTR_CBANK_PARAM_SIZE
	.align		4
.L_80:
        /*00a0*/ 	.byte	0x03, 0x19
        /*00a2*/ 	.short	0x0020


	//----- nvinfo : EIATTR_PARAM_CBANK
	.align		4
        /*00a4*/ 	.byte	0x04, 0x0a
        /*00a6*/ 	.short	(.L_82 - .L_81)
	.align		4
.L_81:
        /*00a8*/ 	.word	index@(.nv.constant0._Z27convolutionKernelHorizontalPhS_iiii)
        /*00ac*/ 	.short	0x0380
        /*00ae*/ 	.short	0x0020


	//----- nvinfo : EIATTR_SW_WAR
	.align		4
.L_82:
        /*00b0*/ 	.byte	0x04, 0x36
        /*00b2*/ 	.short	(.L_84 - .L_83)
.L_83:
        /*00b4*/ 	.word	0x00000008
.L_84:


//--------------------- .nv.info._Z25convolutionKernelConstantPhS_iiii --------------------------
	.section	.nv.info._Z25convolutionKernelConstantPhS_iiii,"",@"SHT_CUDA_INFO"
	.sectionflags	@""
	.align	4


	//----- nvinfo : EIATTR_CUDA_API_VERSION
	.align		4
        /*0000*/ 	.byte	0x04, 0x37
        /*0002*/ 	.short	(.L_86 - .L_85)
.L_85:
        /*0004*/ 	.word	0x00000082


	//----- nvinfo : EIATTR_KPARAM_INFO
	.align		4
.L_86:
        /*0008*/ 	.byte	0x04, 0x17
        /*000a*/ 	.short	(.L_88 - .L_87)
.L_87:
        /*000c*/ 	.word	0x00000000
        /*0010*/ 	.short	0x0005
        /*0012*/ 	.short	0x001c
        /*0014*/ 	.byte	0x00, 0xf0, 0x11, 0x00


	//----- nvinfo : EIATTR_KPARAM_INFO
	.align		4
.L_88:
        /*0018*/ 	.byte	0x04, 0x17
        /*001a*/ 	.short	(.L_90 - .L_89)
.L_89:
        /*001c*/ 	.word	0x00000000
        /*0020*/ 	.short	0x0004
        /*0022*/ 	.short	0x0018
        /*0024*/ 	.byte	0x00, 0xf0, 0x11, 0x00


	//----- nvinfo : EIATTR_KPARAM_INFO
	.align		4
.L_90:
        /*0028*/ 	.byte	0x04, 0x17
        /*002a*/ 	.short	(.L_92 - .L_91)
.L_91:
        /*002c*/ 	.word	0x00000000
        /*0030*/ 	.short	0x0003
        /*0032*/ 	.short	0x0014
        /*0034*/ 	.byte	0x00, 0xf0, 0x11, 0x00


	//----- nvinfo : EIATTR_KPARAM_INFO
	.align		4
.L_92:
        /*0038*/ 	.byte	0x04, 0x17
        /*003a*/ 	.short	(.L_94 - .L_93)
.L_93:
        /*003c*/ 	.word	0x00000000
        /*0040*/ 	.short	0x0002
        /*0042*/ 	.short	0x0010
        /*0044*/ 	.byte	0x00, 0xf0, 0x11, 0x00


	//----- nvinfo : EIATTR_KPARAM_INFO
	.align		4
.L_94:
        /*0048*/ 	.byte	0x04, 0x17
        /*004a*/ 	.short	(.L_96 - .L_95)
.L_95:
        /*004c*/ 	.word	0x00000000
        /*0050*/ 	.short	0x0001
        /*0052*/ 	.short	0x0008
        /*0054*/ 	.byte	0x00, 0xf5, 0x21, 0x00


	//----- nvinfo : EIATTR_KPARAM_INFO
	.align		4
.L_96:
        /*0058*/ 	.byte	0x04, 0x17
        /*005a*/ 	.short	(.L_98 - .L_97)
.L_97:
        /*005c*/ 	.word	0x00000000
        /*0060*/ 	.short	0x0000
        /*0062*/ 	.short	0x0000
        /*0064*/ 	.byte	0x00, 0xf5, 0x21, 0x00


	//----- nvinfo : EIATTR_SPARSE_MMA_MASK
	.align		4
.L_98:
        /*0068*/ 	.byte	0x03, 0x50
        /*006a*/ 	.short	0x0000


	//----- nvinfo : EIATTR_MAXREG_COUNT
	.align		4
        /*006c*/ 	.byte	0x03, 0x1b
        /*006e*/ 	.short	0x00ff


	//----- nvinfo : EIATTR_NUM_BARRIERS
	.align		4
        /*0070*/ 	.byte	0x02, 0x4c
        /*0072*/ 	.byte	0x01
	.zero		1


	//----- nvinfo : EIATTR_MERCURY_ISA_VERSION
	.align		4
        /*0074*/ 	.byte	0x03, 0x5f
        /*0076*/ 	.short	0x0101


	//----- nvinfo : EIATTR_VRC_CTA_INIT_COUNT
	.align		4
        /*0078*/ 	.byte	0x02, 0x4a
	.zero		1
	.zero		1


	//----- nvinfo : EIATTR_EXIT_INSTR_OFFSETS
	.align		4
        /*007c*/ 	.byte	0x04, 0x1c
        /*007e*/ 	.short	(.L_100 - .L_99)


	//   ....[0]....
.L_99:
        /*0080*/ 	.word	0x00000df0


	//   ....[1]....
        /*0084*/ 	.word	0x00001c20


	//   ....[2]....
        /*0088*/ 	.word	0x00001de0


	//   ....[3]....
        /*008c*/ 	.word	0x00001ec0


	//   ....[4]....
        /*0090*/ 	.word	0x00001f80


	//   ....[5]....
        /*0094*/ 	.word	0x00001fe0


	//----- nvinfo : EIATTR_CRS_STACK_SIZE
	.align		4
.L_100:
        /*0098*/ 	.byte	0x04, 0x1e
        /*009a*/ 	.short	(.L_102 - .L_101)
.L_101:
        /*009c*/ 	.word	0x00000000


	//----- nvinfo : EIATTR_CBANK_PARAM_SIZE
	.align		4
.L_102:
        /*00a0*/ 	.byte	0x03, 0x19
        /*00a2*/ 	.short	0x0020


	//----- nvinfo : EIATTR_PARAM_CBANK
	.align		4
        /*00a4*/ 	.byte	0x04, 0x0a
        /*00a6*/ 	.short	(.L_104 - .L_103)
	.align		4
.L_103:
        /*00a8*/ 	.word	index@(.nv.constant0._Z25convolutionKernelConstantPhS_iiii)
        /*00ac*/ 	.short	0x0380
        /*00ae*/ 	.short	0x0020


	//----- nvinfo : EIATTR_SW_WAR
	.align		4
.L_104:
        /*00b0*/ 	.byte	0x04, 0x36
        /*00b2*/ 	.short	(.L_106 - .L_105)
.L_105:
        /*00b4*/ 	.word	0x00000008
.L_106:


//--------------------- .nv.info._Z23convolutionKernelSharedPhS_Pfiiii --------------------------
	.section	.nv.info._Z23convolutionKernelSharedPhS_Pfiiii,"",@"SHT_CUDA_INFO"
	.sectionflags	@""
	.align	4


	//----- nvinfo : EIATTR_CUDA_API_VERSION
	.align		4
        /*0000*/ 	.byte	0x04, 0x37
        /*0002*/ 	.short	(.L_108 - .L_107)
.L_107:
        /*0004*/ 	.word	0x00000082


	//----- nvinfo : EIATTR_KPARAM_INFO
	.align		4
.L_108:
        /*0008*/ 	.byte	0x04, 0x17
        /*000a*/ 	.short	(.L_110 - .L_109)
.L_109:
        /*000c*/ 	.word	0x00000000
        /*0010*/ 	.short	0x0006
        /*0012*/ 	.short	0x0024
        /*0014*/ 	.byte	0x00, 0xf0, 0x11, 0x00


	//----- nvinfo : EIATTR_KPARAM_INFO
	.align		4
.L_110:
        /*0018*/ 	.byte	0x04, 0x17
        /*001a*/ 	.short	(.L_112 - .L_111)
.L_111:
        /*001c*/ 	.word	0x00000000
        /*0020*/ 	.short	0x0005
        /*0022*/ 	.short	0x0020
        /*0024*/ 	.byte	0x00, 0xf0, 0x11, 0x00


	//----- nvinfo : EIATTR_KPARAM_INFO
	.align		4
.L_112:
        /*0028*/ 	.byte	0x04, 0x17
        /*002a*/ 	.short	(.L_114 - .L_113)
.L_113:
        /*002c*/ 	.word	0x00000000
        /*0030*/ 	.short	0x0004
        /*0032*/ 	.short	0x001c
        /*0034*/ 	.byte	0x00, 0xf0, 0x11, 0x00


	//----- nvinfo : EIATTR_KPARAM_INFO
	.align		4
.L_114:
        /*0038*/ 	.byte	0x04, 0x17
        /*003a*/ 	.short	(.L_116 - .L_115)
.L_115:
        /*003c*/ 	.word	0x00000000
        /*0040*/ 	.short	0x0003
        /*0042*/ 	.short	0x0018
        /*0044*/ 	.byte	0x00, 0xf0, 0x11, 0x00


	//----- nvinfo : EIATTR_KPARAM_INFO
	.align		4
.L_116:
        /*0048*/ 	.byte	0x04, 0x17
        /*004a*/ 	.short	(.L_118 - .L_117)
.L_117:
        /*004c*/ 	.word	0x00000000
        /*0050*/ 	.short	0x0002
        /*0052*/ 	.short	0x0010
        /*0054*/ 	.byte	0x00, 0xf5, 0x21, 0x00


	//----- nvinfo : EIATTR_KPARAM_INFO
	.align		4
.L_118:
        /*0058*/ 	.byte	0x04, 0x17
        /*005a*/ 	.short	(.L_120 - .L_119)
.L_119:
        /*005c*/ 	.word	0x00000000
        /*0060*/ 	.short	0x0001
        /*0062*/ 	.short	0x0008
        /*0064*/ 	.byte	0x00, 0xf5, 0x21, 0x00


	//----- nvinfo : EIATTR_KPARAM_INFO
	.align		4
.L_120:
        /*0068*/ 	.byte	0x04, 0x17
        /*006a*/ 	.short	(.L_122 - .L_121)
.L_121:
        /*006c*/ 	.word	0x00000000
        /*0070*/ 	.short	0x0000
        /*0072*/ 	.short	0x0000
        /*0074*/ 	.byte	0x00, 0xf5, 0x21, 0x00


	//----- nvinfo : EIATTR_SPARSE_MMA_MASK
	.align		4
.L_122:
        /*0078*/ 	.byte	0x03, 0x50
        /*007a*/ 	.short	0x0000


	//----- nvinfo : EIATTR_MAXREG_COUNT
	.align		4
        /*007c*/ 	.byte	0x03, 0x1b
        /*007e*/ 	.short	0x00ff


	//----- nvinfo : EIATTR_NUM_BARRIERS
	.align		4
        /*0080*/ 	.byte	0x02, 0x4c
        /*0082*/ 	.byte	0x01
	.zero		1


	//----- nvinfo : EIATTR_MERCURY_ISA_VERSION
	.align		4
        /*0084*/ 	.byte	0x03, 0x5f
        /*0086*/ 	.short	0x0101


	//----- nvinfo : EIATTR_VRC_CTA_INIT_COUNT
	.align		4
        /*0088*/ 	.byte	0x02, 0x4a
	.zero		1
	.zero		1


	//----- nvinfo : EIATTR_EXIT_INSTR_OFFSETS
	.align		4
        /*008c*/ 	.byte	0x04, 0x1c
        /*008e*/ 	.short	(.L_124 - .L_123)


	//   ....[0]....
.L_123:
        /*0090*/ 	.word	0x00000e00


	//   ....[1]....
        /*0094*/ 	.word	0x00002910


	//   ....[2]....
        /*0098*/ 	.word	0x00002ad0


	//   ....[3]....
        /*009c*/ 	.word	0x00002bb0


	//   ....[4]....
        /*00a0*/ 	.word	0x00002c70


	//   ....[5]....
        /*00a4*/ 	.word	0x00002cd0


	//----- nvinfo : EIATTR_CRS_STACK_SIZE
	.align		4
.L_124:
        /*00a8*/ 	.byte	0x04, 0x1e
        /*00aa*/ 	.short	(.L_126 - .L_125)
.L_125:
        /*00ac*/ 	.word	0x00000000


	//----- nvinfo : EIATTR_CBANK_PARAM_SIZE
	.align		4
.L_126:
        /*00b0*/ 	.byte	0x03, 0x19
        /*00b2*/ 	.short	0x0028


	//----- nvinfo : EIATTR_PARAM_CBANK
	.align		4
        /*00b4*/ 	.byte	0x04, 0x0a
        /*00b6*/ 	.short	(.L_128 - .L_127)
	.align		4
.L_127:
        /*00b8*/ 	.word	index@(.nv.constant0._Z23convolutionKernelSharedPhS_Pfiiii)
        /*00bc*/ 	.short	0x0380
        /*00be*/ 	.short	0x0028


	//----- nvinfo : EIATTR_SW_WAR
	.align		4
.L_128:
        /*00c0*/ 	.byte	0x04, 0x36
        /*00c2*/ 	.short	(.L_130 - .L_129)
.L_129:
        /*00c4*/ 	.word	0x00000008
.L_130:


//--------------------- .nv.info._Z22convolutionKernelNaivePhS_Pfiiii --------------------------
	.section	.nv.info._Z22convolutionKernelNaivePhS_Pfiiii,"",@"SHT_CUDA_INFO"
	.sectionflags	@""
	.align	4


	//----- nvinfo : EIATTR_CUDA_API_VERSION
	.align		4
        /*0000*/ 	.byte	0x04, 0x37
        /*0002*/ 	.short	(.L_132 - .L_131)
.L_131:
        /*0004*/ 	.word	0x00000082


	//----- nvinfo : EIATTR_KPARAM_INFO
	.align		4
.L_132:
        /*0008*/ 	.byte	0x04, 0x17
        /*000a*/ 	.short	(.L_134 - .L_133)
.L_133:
        /*000c*/ 	.word	0x00000000
        /*0010*/ 	.short	0x0006
        /*0012*/ 	.short	0x0024
        /*0014*/ 	.byte	0x00, 0xf0, 0x11, 0x00


	//----- nvinfo : EIATTR_KPARAM_INFO
	.align		4
.L_134:
        /*0018*/ 	.byte	0x04, 0x17
        /*001a*/ 	.short	(.L_136 - .L_135)
.L_135:
        /*001c*/ 	.word	0x00000000
        /*0020*/ 	.short	0x0005
        /*0022*/ 	.short	0x0020
        /*0024*/ 	.byte	0x00, 0xf0, 0x11, 0x00


	//----- nvinfo : EIATTR_KPARAM_INFO
	.align		4
.L_136:
        /*0028*/ 	.byte	0x04, 0x17
        /*002a*/ 	.short	(.L_138 - .L_137)
.L_137:
        /*002c*/ 	.word	0x00000000
        /*0030*/ 	.short	0x0004
        /*0032*/ 	.short	0x001c
        /*0034*/ 	.byte	0x00, 0xf0, 0x11, 0x00


	//----- nvinfo : EIATTR_KPARAM_INFO
	.align		4
.L_138:
        /*0038*/ 	.byte	0x04, 0x17
        /*003a*/ 	.short	(.L_140 - .L_139)
.L_139:
        /*003c*/ 	.word	0x00000000
        /*0040*/ 	.short	0x0003
        /*0042*/ 	.short	0x0018
        /*0044*/ 	.byte	0x00, 0xf0, 0x11, 0x00


	//----- nvinfo : EIATTR_KPARAM_INFO
	.align		4
.L_140:
        /*0048*/ 	.byte	0x04, 0x17
        /*004a*/ 	.short	(.L_142 - .L_141)
.L_141:
        /*004c*/ 	.word	0x00000000
        /*0050*/ 	.short	0x0002
        /*0052*/ 	.short	0x0010
        /*0054*/ 	.byte	0x00, 0xf5, 0x21, 0x00


	//----- nvinfo : EIATTR_KPARAM_INFO
	.align		4
.L_142:
        /*0058*/ 	.byte	0x04, 0x17
        /*005a*/ 	.short	(.L_144 - .L_143)
.L_143:
        /*005c*/ 	.word	0x00000000
        /*0060*/ 	.short	0x0001
        /*0062*/ 	.short	0x0008
        /*0064*/ 	.byte	0x00, 0xf5, 0x21, 0x00


	//----- nvinfo : EIATTR_KPARAM_INFO
	.align		4
.L_144:
        /*0068*/ 	.byte	0x04, 0x17
        /*006a*/ 	.short	(.L_146 - .L_145)
.L_145:
        /*006c*/ 	.word	0x00000000
        /*0070*/ 	.short	0x0000
        /*0072*/ 	.short	0x0000
        /*0074*/ 	.byte	0x00, 0xf5, 0x21, 0x00


	//----- nvinfo : EIATTR_SPARSE_MMA_MASK
	.align		4
.L_146:
        /*0078*/ 	.byte	0x03, 0x50
        /*007a*/ 	.short	0x0000


	//----- nvinfo : EIATTR_MAXREG_COUNT
	.align		4
        /*007c*/ 	.byte	0x03, 0x1b
        /*007e*/ 	.short	0x00ff


	//----- nvinfo : EIATTR_MERCURY_ISA_VERSION
	.align		4
        /*0080*/ 	.byte	0x03, 0x5f
        /*0082*/ 	.short	0x0101


	//----- nvinfo : EIATTR_VRC_CTA_INIT_COUNT
	.align		4
        /*0084*/ 	.byte	0x02, 0x4a
	.zero		1
	.zero		1


	//----- nvinfo : EIATTR_EXIT_INSTR_OFFSETS
	.align		4
        /*0088*/ 	.byte	0x04, 0x1c
        /*008a*/ 	.short	(.L_148 - .L_147)


	//   ....[0]....
.L_147:
        /*008c*/ 	.word	0x000000f0


	//   ....[1]....
        /*0090*/ 	.word	0x00000380


	//   ....[2]....
        /*0094*/ 	.word	0x00000460


	//   ....[3]....
        /*0098*/ 	.word	0x00000520


	//   ....[4]....
        /*009c*/ 	.word	0x00000580


	//   ....[5]....
        /*00a0*/ 	.word	0x000022e0


	//----- nvinfo : EIATTR_CRS_STACK_SIZE
	.align		4
.L_148:
        /*00a4*/ 	.byte	0x04, 0x1e
        /*00a6*/ 	.short	(.L_150 - .L_149)
.L_149:
        /*00a8*/ 	.word	0x00000000


	//----- nvinfo : EIATTR_CBANK_PARAM_SIZE
	.align		4
.L_150:
        /*00ac*/ 	.byte	0x03, 0x19
        /*00ae*/ 	.short	0x0028


	//----- nvinfo : EIATTR_PARAM_CBANK
	.align		4
        /*00b0*/ 	.byte	0x04, 0x0a
        /*00b2*/ 	.short	(.L_152 - .L_151)
	.align		4
.L_151:
        /*00b4*/ 	.word	index@(.nv.constant0._Z22convolutionKernelNaivePhS_Pfiiii)
        /*00b8*/ 	.short	0x0380
        /*00ba*/ 	.short	0x0028


	//----- nvinfo : EIATTR_SW_WAR
	.align		4
.L_152:
        /*00bc*/ 	.byte	0x04, 0x36
        /*00be*/ 	.short	(.L_154 - .L_153)
.L_153:
        /*00c0*/ 	.word	0x00000008
.L_154:


//--------------------- .nv.callgraph             --------------------------
	.section	.nv.callgraph,"",@"SHT_CUDA_CALLGRAPH"
	.align	4
	.sectionentsize	8
	.align		4
        /*0000*/ 	.word	0x00000000
	.align		4
        /*0004*/ 	.word	0xffffffff
	.align		4
        /*0008*/ 	.word	0x00000000
	.align		4
        /*000c*/ 	.word	0xfffffffe
	.align		4
        /*0010*/ 	.word	0x00000000
	.align		4
        /*0014*/ 	.word	0xfffffffd
	.align		4
        /*0018*/ 	.word	0x00000000
	.align		4
        /*001c*/ 	.word	0xfffffffc


//--------------------- .nv.constant3             --------------------------
	.section	.nv.constant3,"a",@progbits
	.align	4
.nv.constant3:
	.type		d_filter,@object
	.size		d_filter,(.L_0 - d_filter)
d_filter:
	.zero		324
.L_0:


//--------------------- .text._Z25convolutionKernelVerticalPhS_iiii --------------------------
	.section	.text._Z25convolutionKernelVerticalPhS_iiii,"ax",@progbits
	.align	128
        .global         _Z25convolutionKernelVerticalPhS_iiii
        .type           _Z25convolutionKernelVerticalPhS_iiii,@function
        .size           _Z25convolutionKernelVerticalPhS_iiii,(.L_x_275 - _Z25convolutionKernelVerticalPhS_iiii)
        .other          _Z25convolutionKernelVerticalPhS_iiii,@"STO_CUDA_ENTRY STV_DEFAULT"
_Z25convolutionKernelVerticalPhS_iiii:
.text._Z25convolutionKernelVerticalPhS_iiii:
[----:B------:R-:W-:Y:S01]  /*0000*/  LDC R1, c[0x0][0x37c] ;  /* 0x0000df00ff017b82 */ /* 0x000fe20000000800 */
[----:B------:R-:W0:Y:S07]  /*0010*/  S2R R7, SR_TID.Y ;  /* 0x0000000000077919 */ /* 0x000e2e0000002200 */
[----:B------:R-:W1:Y:S01]  /*0020*/  S2UR UR6, SR_CTAID.Y ;  /* 0x00000000000679c3 */ /* 0x000e620000002600 */
[----:B------:R-:W2:Y:S01]  /*0030*/  LDCU.64 UR12, c[0x0][0x358] ;  /* 0x00006b00ff0c77ac */ /* 0x000ea20008000a00 */
[----:B------:R-:W-:Y:S01]  /*0040*/  BSSY.RECONVERGENT B0, `(.L_x_0) ;  /* 0x000009a000007945 */ /* 0x000fe20003800200 */
[----:B------:R-:W3:Y:S05]  /*0050*/  LDCU.64 UR8, c[0x0][0x380] ;  /* 0x00007000ff0877ac */ /* 0x000eea0008000a00 */
[----:B------:R-:W1:Y:S01]  /*0060*/  LDC R0, c[0x0][0x364] ;  /* 0x0000d900ff007b82 */ /* 0x000e620000000800 */
[----:B------:R-:W4:Y:S01]  /*0070*/  LDCU UR5, c[0x0][0x360] ;  /* 0x00006c00ff0577ac */ /* 0x000f220008000800 */
[----:B------:R-:W1:Y:S06]  /*0080*/  LDCU.64 UR10, c[0x0][0x380] ;  /* 0x00007000ff0a77ac */ /* 0x000e6c0008000a00 */
[----:B------:R-:W4:Y:S01]  /*0090*/  S2UR UR4, SR_CTAID.X ;  /* 0x00000000000479c3 */ /* 0x000f220000002500 */
[----:B0-----:R-:W-:Y:S01]  /*00a0*/  ISETP.GT.U32.AND P0, PT, R7, 0x30b, PT ;  /* 0x0000030b0700780c */ /* 0x001fe20003f04070 */
[----:B-1----:R-:W-:-:S04]  /*00b0*/  IMAD R2, R0, UR6, RZ ;  /* 0x0000000600027c24 */ /* 0x002fc8000f8e02ff */
[----:B------:R-:W-:Y:S01]  /*00c0*/  IMAD.IADD R3, R2, 0x1, R7 ;  /* 0x0000000102037824 */ /* 0x000fe200078e0207 */
[----:B----4-:R-:W-:-:S07]  /*00d0*/  UIMAD UR4, UR4, UR5, URZ ;  /* 0x00000005040472a4 */ /* 0x010fce000f8e02ff */
[----:B--23--:R-:W-:Y:S05]  /*00e0*/  @P0 BRA `(.L_x_1) ;  /* 0x00000008003c0947 */ /* 0x00cfea0003800000 */
[----:B------:R-:W0:Y:S01]  /*00f0*/  I2F.U32.RP R10, R0 ;  /* 0x00000000000a7306 */ /* 0x000e220000209000 */
[C---:B------:R-:W-:Y:S01]  /*0100*/  IMAD.IADD R6, R0.reuse, 0x1, R7 ;  /* 0x0000000100067824 */ /* 0x040fe200078e0207 */
[----:B------:R-:W-:Y:S01]  /*0110*/  ISETP.NE.U32.AND P2, PT, R0, RZ, PT ;  /* 0x000000ff0000720c */ /* 0x000fe20003f45070 */
[----:B------:R-:W-:Y:S03]  /*0120*/  BSSY.RECONVERGENT B1, `(.L_x_2) ;  /* 0x000003b000017945 */ /* 0x000fe60003800200 */
[C---:B------:R-:W-:Y:S02]  /*0130*/  ISETP.GE.U32.AND P0, PT, R6.reuse, 0x30c, PT ;  /* 0x0000030c0600780c */ /* 0x040fe40003f06070 */
[----:B------:R-:W-:Y:S02]  /*0140*/  VIMNMX.U32 R9, PT, PT, R6, 0x30c, !PT ;  /* 0x0000030c06097848 */ /* 0x000fe40007fe0000 */
[----:B------:R-:W-:-:S04]  /*0150*/  SEL R8, RZ, 0x1, P0 ;  /* 0x00000001ff087807 */ /* 0x000fc80000000000 */
[----:B------:R-:W-:Y:S01]  /*0160*/  IADD3 R9, PT, PT, R9, -R6, -R8 ;  /* 0x8000000609097210 */ /* 0x000fe20007ffe808 */
[----:B0-----:R-:W0:Y:S02]  /*0170*/  MUFU.RCP R10, R10 ;  /* 0x0000000a000a7308 */ /* 0x001e240000001000 */
[----:B0-----:R-:W-:-:S06]  /*0180*/  VIADD R4, R10, 0xffffffe ;  /* 0x0ffffffe0a047836 */ /* 0x001fcc0000000000 */
[----:B------:R0:W1:Y:S02]  /*0190*/  F2I.FTZ.U32.TRUNC.NTZ R5, R4 ;  /* 0x0000000400057305 */ /* 0x000064000021f000 */
[----:B0-----:R-:W-:Y:S01]  /*01a0*/  IMAD.MOV.U32 R4, RZ, RZ, RZ ;  /* 0x000000ffff047224 */ /* 0x001fe200078e00ff */
[----:B-1----:R-:W-:-:S05]  /*01b0*/  IADD3 R11, PT, PT, RZ, -R5, RZ ;  /* 0x80000005ff0b7210 */ /* 0x002fca0007ffe0ff */
[----:B------:R-:W-:-:S04]  /*01c0*/  IMAD R11, R11, R0, RZ ;  /* 0x000000000b0b7224 */ /* 0x000fc800078e02ff */
[----:B------:R-:W-:-:S06]  /*01d0*/  IMAD.HI.U32 R10, R5, R11, R4 ;  /* 0x0000000b050a7227 */ /* 0x000fcc00078e0004 */
[----:B------:R-:W-:-:S05]  /*01e0*/  IMAD.HI.U32 R5, R10, R9, RZ ;  /* 0x000000090a057227 */ /* 0x000fca00078e00ff */
[----:B------:R-:W-:-:S05]  /*01f0*/  IADD3 R4, PT, PT, -R5, RZ, RZ ;  /* 0x000000ff05047210 */ /* 0x000fca0007ffe1ff */
[----:B------:R-:W-:Y:S02]  /*0200*/  IMAD R9, R0, R4, R9 ;  /* 0x0000000400097224 */ /* 0x000fe400078e0209 */
[----:B------:R-:W0:Y:S03]  /*0210*/  LDC R4, c[0x0][0x398] ;  /* 0x0000e600ff047b82 */ /* 0x000e260000000800 */
[----:B------:R-:W-:-:S13]  /*0220*/  ISETP.GE.U32.AND P0, PT, R9, R0, PT ;  /* 0x000000000900720c */ /* 0x000fda0003f06070 */
[----:B------:R-:W-:Y:S02]  /*0230*/  @P0 IMAD.IADD R9, R9, 0x1, -R0 ;  /* 0x0000000109090824 */ /* 0x000fe400078e0a00 */
[----:B------:R-:W-:-:S03]  /*0240*/  @P0 VIADD R5, R5, 0x1 ;  /* 0x0000000105050836 */ /* 0x000fc60000000000 */
[----:B------:R-:W-:Y:S01]  /*0250*/  ISETP.GE.U32.AND P1, PT, R9, R0, PT ;  /* 0x000000000900720c */ /* 0x000fe20003f26070 */
[----:B------:R-:W-:Y:S02]  /*0260*/  VIADD R9, R2, 0xfffffffe ;  /* 0xfffffffe02097836 */ /* 0x000fe40000000000 */
[----:B0-----:R-:W-:-:S10]  /*0270*/  VIADD R2, R4, 0xffffffff ;  /* 0xffffffff04027836 */ /* 0x001fd40000000000 */
[----:B------:R-:W-:Y:S02]  /*0280*/  @P1 IADD3 R5, PT, PT, R5, 0x1, RZ ;  /* 0x0000000105051810 */ /* 0x000fe40007ffe0ff */
[----:B------:R-:W-:-:S05]  /*0290*/  @!P2 LOP3.LUT R5, RZ, R0, RZ, 0x33, !PT ;  /* 0x00000000ff05a212 */ /* 0x000fca00078e33ff */
[----:B------:R-:W-:-:S05]  /*02a0*/  IMAD.IADD R8, R8, 0x1, R5 ;  /* 0x0000000108087824 */ /* 0x000fca00078e0205 */
[C---:B------:R-:W-:Y:S02]  /*02b0*/  LOP3.LUT R5, R8.reuse, 0x3, RZ, 0xc0, !PT ;  /* 0x0000000308057812 */ /* 0x040fe400078ec0ff */
[----:B------:R-:W-:Y:S02]  /*02c0*/  ISETP.GE.U32.AND P0, PT, R8, 0x3, PT ;  /* 0x000000030800780c */ /* 0x000fe40003f06070 */
[----:B------:R-:W-:Y:S02]  /*02d0*/  ISETP.NE.AND P1, PT, R5, 0x3, PT ;  /* 0x000000030500780c */ /* 0x000fe40003f25270 */
[----:B------:R-:W-:-:S11]  /*02e0*/  MOV R5, R7 ;  /* 0x0000000700057202 */ /* 0x000fd60000000f00 */
[----:B------:R-:W-:Y:S05]  /*02f0*/  @!P1 BRA `(.L_x_3) ;  /* 0x0000000000749947 */ /* 0x000fea0003800000 */
[----:B------:R-:W0:Y:S01]  /*0300*/  S2R R12, SR_CgaCtaId ;  /* 0x00000000000c7919 */ /* 0x000e220000008800 */
[----:B------:R-:W1:Y:S01]  /*0310*/  LDC R4, c[0x0][0x394] ;  /* 0x0000e500ff047b82 */ /* 0x000e620000000800 */
[----:B------:R-:W-:Y:S01]  /*0320*/  MOV R5, 0x400 ;  /* 0x0000040000057802 */ /* 0x000fe20000000f00 */
[----:B------:R-:W-:Y:S02]  /*0330*/  VIADD R8, R8, 0x1 ;  /* 0x0000000108087836 */ /* 0x000fe40000000000 */
[----:B------:R-:W-:-:S03]  /*0340*/  HFMA2 R13, -RZ, RZ, 0, 0 ;  /* 0x00000000ff0d7431 */ /* 0x000fc600000001ff */
[----:B------:R-:W-:Y:S02]  /*0350*/  LOP3.LUT R8, R8, 0x3, RZ, 0xc0, !PT ;  /* 0x0000000308087812 */ /* 0x000fe400078ec0ff */
[----:B0-----:R-:W-:Y:S01]  /*0360*/  LEA R12, R12, R5, 0x18 ;  /* 0x000000050c0c7211 */ /* 0x001fe200078ec0ff */
[----:B------:R-:W-:-:S07]  /*0370*/  IMAD.MOV.U32 R5, RZ, RZ, R7 ;  /* 0x000000ffff057224 */ /* 0x000fce00078e0007 */
.L_x_4:
[----:B------:R-:W-:-:S05]  /*0380*/  LOP3.LUT R6, R5, 0xffff, RZ, 0xc0, !PT ;  /* 0x0000ffff05067812 */ /* 0x000fca00078ec0ff */
[----:B------:R-:W-:-:S05]  /*0390*/  IMAD R6, R6, 0xaaab, RZ ;  /* 0x0000aaab06067824 */ /* 0x000fca00078e02ff */
[----:B------:R-:W-:-:S04]  /*03a0*/  SHF.R.U32.HI R6, RZ, 0x11, R6 ;  /* 0x00000011ff067819 */ /* 0x000fc80000011606 */
[----:B0-----:R-:W-:Y:S02]  /*03b0*/  PRMT R10, R6, 0x9910, RZ ;  /* 0x00009910060a7816 */ /* 0x001fe400000000ff */
[----:B------:R-:W-:-:S03]  /*03c0*/  VIADDMNMX.RELU R11, R9, R6, R2, PT ;  /* 0x00000006090b7246 */ /* 0x000fc60003801102 */
[----:B------:R-:W-:Y:S02]  /*03d0*/  IMAD R10, R10, 0x3, RZ ;  /* 0x000000030a0a7824 */ /* 0x000fe400078e02ff */
[----:B-1----:R-:W-:Y:S02]  /*03e0*/  IMAD R11, R11, R4, UR4 ;  /* 0x000000040b0b7e24 */ /* 0x002fe4000f8e0204 */
[----:B------:R-:W-:-:S05]  /*03f0*/  IMAD.MOV R10, RZ, RZ, -R10 ;  /* 0x000000ffff0a7224 */ /* 0x000fca00078e0a0a */
[----:B------:R-:W-:-:S04]  /*0400*/  PRMT R10, R10, 0x7710, RZ ;  /* 0x000077100a0a7816 */ /* 0x000fc800000000ff */
[----:B------:R-:W-:-:S04]  /*0410*/  IADD3 R6, PT, PT, R10, R5, RZ ;  /* 0x000000050a067210 */ /* 0x000fc80007ffe0ff */
[----:B------:R-:W-:-:S05]  /*0420*/  LOP3.LUT R6, R6, 0xffff, RZ, 0xc0, !PT ;  /* 0x0000ffff06067812 */ /* 0x000fca00078ec0ff */
[----:B------:R-:W-:-:S05]  /*0430*/  IMAD R6, R11, 0x3, R6 ;  /* 0x000000030b067824 */ /* 0x000fca00078e0206 */
[----:B------:R-:W-:-:S04]  /*0440*/  IADD3 R10, P1, PT, R6, UR8, RZ ;  /* 0x00000008060a7c10 */ /* 0x000fc8000ff3e0ff */
[----:B------:R-:W-:-:S05]  /*0450*/  LEA.HI.X.SX32 R11, R6, UR9, 0x1, P1 ;  /* 0x00000009060b7c11 */ /* 0x000fca00088f0eff */
[----:B------:R-:W2:Y:S01]  /*0460*/  LDG.E.U8 R10, desc[UR12][R10.64] ;  /* 0x0000000c0a0a7981 */ /* 0x000ea2000c1e1100 */
[----:B------:R-:W-:Y:S01]  /*0470*/  IMAD R15, R5, 0x4, R12 ;  /* 0x00000004050f7824 */ /* 0x000fe200078e020c */
[----:B------:R-:W-:Y:S01]  /*0480*/  IADD3 R5, PT, PT, R0, R5, RZ ;  /* 0x0000000500057210 */ /* 0x000fe20007ffe0ff */
[----:B------:R-:W-:-:S05]  /*0490*/  VIADD R13, R13, 0x1 ;  /* 0x000000010d0d7836 */ /* 0x000fca0000000000 */
[----:B------:R-:W-:Y:S01]  /*04a0*/  ISETP.NE.AND P1, PT, R13, R8, PT ;  /* 0x000000080d00720c */ /* 0x000fe20003f25270 */
[----:B--2---:R0:W-:-:S12]  /*04b0*/  STS.U8 [R15], R10 ;  /* 0x0000000a0f007388 */ /* 0x0041d80000000000 */
[----:B------:R-:W-:Y:S05]  /*04c0*/  @P1 BRA `(.L_x_4) ;  /* 0xfffffffc00ac1947 */ /* 0x000fea000383ffff */
.L_x_3:
[----:B------:R-:W-:Y:S05]  /*04d0*/  BSYNC.RECONVERGENT B1 ;  /* 0x0000000000017941 */ /* 0x000fea0003800200 */
.L_x_2:
[----:B------:R-:W-:Y:S05]  /*04e0*/  @!P0 BRA `(.L_x_1) ;  /* 0x00000004003c8947 */ /* 0x000fea0003800000 */
[----:B------:R-:W1:Y:S01]  /*04f0*/  S2R R11, SR_CgaCtaId ;  /* 0x00000000000b7919 */ /* 0x000e620000008800 */
[----:B------:R-:W2:Y:S01]  /*0500*/  LDC R6, c[0x0][0x394] ;  /* 0x0000e500ff067b82 */ /* 0x000ea20000000800 */
[----:B------:R-:W-:-:S04]  /*0510*/  MOV R4, 0x400 ;  /* 0x0000040000047802 */ /* 0x000fc80000000f00 */
[----:B-1----:R-:W-:-:S07]  /*0520*/  LEA R4, R11, R4, 0x18 ;  /* 0x000000040b047211 */ /* 0x002fce00078ec0ff */
.L_x_5:
[----:B------:R-:W-:Y:S01]  /*0530*/  LOP3.LUT R8, R5, 0xffff, RZ, 0xc0, !PT ;  /* 0x0000ffff05087812 */ /* 0x000fe200078ec0ff */
[----:B0-----:R-:W-:-:S04]  /*0540*/  IMAD.IADD R15, R0, 0x1, R5 ;  /* 0x00000001000f7824 */ /* 0x001fc800078e0205 */
[----:B-1----:R-:W-:Y:S01]  /*0550*/  IMAD R10, R8, 0xaaab, RZ ;  /* 0x0000aaab080a7824 */ /* 0x002fe200078e02ff */
[C---:B------:R-:W-:Y:S01]  /*0560*/  LOP3.LUT R8, R15.reuse, 0xffff, RZ, 0xc0, !PT ;  /* 0x0000ffff0f087812 */ /* 0x040fe200078ec0ff */
[----:B------:R-:W-:-:S03]  /*0570*/  IMAD.IADD R11, R15, 0x1, R0 ;  /* 0x000000010f0b7824 */ /* 0x000fc600078e0200 */
[----:B------:R-:W-:Y:S01]  /*0580*/  SHF.R.U32.HI R17, RZ, 0x11, R10 ;  /* 0x00000011ff117819 */ /* 0x000fe2000001160a */
[----:B------:R-:W-:Y:S01]  /*0590*/  IMAD R8, R8, 0xaaab, RZ ;  /* 0x0000aaab08087824 */ /* 0x000fe200078e02ff */
[C---:B------:R-:W-:Y:S02]  /*05a0*/  IADD3 R13, PT, PT, R11.reuse, R0, RZ ;  /* 0x000000000b0d7210 */ /* 0x040fe40007ffe0ff */
[----:B------:R-:W-:Y:S02]  /*05b0*/  LOP3.LUT R10, R11, 0xffff, RZ, 0xc0, !PT ;  /* 0x0000ffff0b0a7812 */ /* 0x000fe400078ec0ff */
[----:B------:R-:W-:Y:S02]  /*05c0*/  SHF.R.U32.HI R8, RZ, 0x11, R8 ;  /* 0x00000011ff087819 */ /* 0x000fe40000011608 */
[----:B------:R-:W-:Y:S01]  /*05d0*/  PRMT R14, R17, 0x9910, RZ ;  /* 0x00009910110e7816 */ /* 0x000fe200000000ff */
[----:B------:R-:W-:Y:S01]  /*05e0*/  IMAD R10, R10, 0xaaab, RZ ;  /* 0x0000aaab0a0a7824 */ /* 0x000fe200078e02ff */
[----:B------:R-:W-:-:S02]  /*05f0*/  PRMT R19, R8, 0x9910, RZ ;  /* 0x0000991008137816 */ /* 0x000fc400000000ff */
[----:B------:R-:W-:Y:S01]  /*0600*/  LOP3.LUT R12, R13, 0xffff, RZ, 0xc0, !PT ;  /* 0x0000ffff0d0c7812 */ /* 0x000fe200078ec0ff */
[----:B------:R-:W-:Y:S02]  /*0610*/  IMAD R18, R14, 0x3, RZ ;  /* 0x000000030e127824 */ /* 0x000fe400078e02ff */
[----:B------:R-:W-:Y:S01]  /*0620*/  IMAD.MOV.U32 R14, RZ, RZ, R19 ;  /* 0x000000ffff0e7224 */ /* 0x000fe200078e0013 */
[----:B------:R-:W-:Y:S01]  /*0630*/  VIADDMNMX.RELU R19, R9, R17, R2, PT ;  /* 0x0000001109137246 */ /* 0x000fe20003801102 */
[----:B------:R-:W-:Y:S01]  /*0640*/  IMAD R16, R12, 0xaaab, RZ ;  /* 0x0000aaab0c107824 */ /* 0x000fe200078e02ff */
[----:B------:R-:W-:Y:S01]  /*0650*/  SHF.R.U32.HI R12, RZ, 0x11, R10 ;  /* 0x00000011ff0c7819 */ /* 0x000fe2000001160a */
[----:B------:R-:W-:Y:S02]  /*0660*/  IMAD.MOV R18, RZ, RZ, -R18 ;  /* 0x000000ffff127224 */ /* 0x000fe400078e0a12 */
[----:B------:R-:W-:Y:S01]  /*0670*/  IMAD R14, R14, 0x3, RZ ;  /* 0x000000030e0e7824 */ /* 0x000fe200078e02ff */
[----:B------:R-:W-:Y:S01]  /*0680*/  SHF.R.U32.HI R10, RZ, 0x11, R16 ;  /* 0x00000011ff0a7819 */ /* 0x000fe20000011610 */
[----:B--2---:R-:W-:Y:S01]  /*0690*/  IMAD R19, R19, R6, UR4 ;  /* 0x0000000413137e24 */ /* 0x004fe2000f8e0206 */
[----:B------:R-:W-:-:S02]  /*06a0*/  PRMT R16, R12, 0x9910, RZ ;  /* 0x000099100c107816 */ /* 0x000fc400000000ff */
[----:B------:R-:W-:Y:S02]  /*06b0*/  PRMT R18, R18, 0x7710, RZ ;  /* 0x0000771012127816 */ /* 0x000fe400000000ff */
[----:B------:R-:W-:Y:S01]  /*06c0*/  IADD3 R21, PT, PT, RZ, -R14, RZ ;  /* 0x8000000eff157210 */ /* 0x000fe20007ffe0ff */
[----:B------:R-:W-:Y:S01]  /*06d0*/  IMAD R14, R16, 0x3, RZ ;  /* 0x00000003100e7824 */ /* 0x000fe200078e02ff */
[----:B------:R-:W-:Y:S01]  /*06e0*/  PRMT R17, R10, 0x9910, RZ ;  /* 0x000099100a117816 */ /* 0x000fe200000000ff */
[----:B------:R-:W-:Y:S01]  /*06f0*/  IMAD.IADD R20, R18, 0x1, R5 ;  /* 0x0000000112147824 */ /* 0x000fe200078e0205 */
[----:B------:R-:W-:Y:S02]  /*0700*/  PRMT R18, R21, 0x7710, RZ ;  /* 0x0000771015127816 */ /* 0x000fe400000000ff */
[----:B------:R-:W-:Y:S01]  /*0710*/  IADD3 R14, PT, PT, RZ, -R14, RZ ;  /* 0x8000000eff0e7210 */ /* 0x000fe20007ffe0ff */
[----:B------:R-:W-:Y:S01]  /*0720*/  IMAD R16, R17, 0x3, RZ ;  /* 0x0000000311107824 */ /* 0x000fe200078e02ff */
[----:B------:R-:W-:Y:S01]  /*0730*/  LOP3.LUT R20, R20, 0xffff, RZ, 0xc0, !PT ;  /* 0x0000ffff14147812 */ /* 0x000fe200078ec0ff */
[----:B------:R-:W-:Y:S01]  /*0740*/  IMAD.IADD R15, R15, 0x1, R18 ;  /* 0x000000010f0f7824 */ /* 0x000fe200078e0212 */
[----:B------:R-:W-:Y:S01]  /*0750*/  VIADDMNMX.RELU R17, R9, R8, R2, PT ;  /* 0x0000000809117246 */ /* 0x000fe20003801102 */
[----:B------:R-:W-:Y:S01]  /*0760*/  IMAD.MOV R18, RZ, RZ, -R16 ;  /* 0x000000ffff127224 */ /* 0x000fe200078e0a10 */
[----:B------:R-:W-:Y:S01]  /*0770*/  PRMT R16, R14, 0x7710, RZ ;  /* 0x000077100e107816 */ /* 0x000fe200000000ff */
[----:B------:R-:W-:Y:S01]  /*0780*/  IMAD R8, R19, 0x3, R20 ;  /* 0x0000000313087824 */ /* 0x000fe200078e0214 */
[----:B------:R-:W-:Y:S01]  /*0790*/  LOP3.LUT R14, R15, 0xffff, RZ, 0xc0, !PT ;  /* 0x0000ffff0f0e7812 */ /* 0x000fe200078ec0ff */
[----:B------:R-:W-:Y:S01]  /*07a0*/  IMAD R17, R17, R6, UR4 ;  /* 0x0000000411117e24 */ /* 0x000fe2000f8e0206 */
[----:B------:R-:W-:Y:S01]  /*07b0*/  PRMT R18, R18, 0x7710, RZ ;  /* 0x0000771012127816 */ /* 0x000fe200000000ff */
[----:B------:R-:W-:Y:S01]  /*07c0*/  IMAD.IADD R11, R11, 0x1, R16 ;  /* 0x000000010b0b7824 */ /* 0x000fe200078e0210 */
[----:B------:R-:W-:Y:S01]  /*07d0*/  VIADDMNMX.RELU R15, R9, R12, R2, PT ;  /* 0x0000000c090f7246 */ /* 0x000fe20003801102 */
[----:B------:R-:W-:Y:S01]  /*07e0*/  IMAD R17, R17, 0x3, R14 ;  /* 0x0000000311117824 */ /* 0x000fe200078e020e */
[----:B------:R-:W-:-:S02]  /*07f0*/  VIADDMNMX.RELU R19, R9, R10, R2, PT ;  /* 0x0000000a09137246 */ /* 0x000fc40003801102 */
[----:B------:R-:W-:Y:S01]  /*0800*/  IADD3 R12, PT, PT, R13, R18, RZ ;  /* 0x000000120d0c7210 */ /* 0x000fe20007ffe0ff */
[-C--:B------:R-:W-:Y:S01]  /*0810*/  IMAD R15, R15, R6.reuse, UR4 ;  /* 0x000000040f0f7e24 */ /* 0x080fe2000f8e0206 */
[----:B------:R-:W-:Y:S01]  /*0820*/  LOP3.LUT R10, R11, 0xffff, RZ, 0xc0, !PT ;  /* 0x0000ffff0b0a7812 */ /* 0x000fe200078ec0ff */
[----:B------:R-:W-:Y:S01]  /*0830*/  IMAD R19, R19, R6, UR4 ;  /* 0x0000000413137e24 */ /* 0x000fe2000f8e0206 */
[----:B------:R-:W-:Y:S02]  /*0840*/  LOP3.LUT R16, R12, 0xffff, RZ, 0xc0, !PT ;  /* 0x0000ffff0c107812 */ /* 0x000fe400078ec0ff */
[C---:B------:R-:W-:Y:S01]  /*0850*/  IADD3 R14, P1, PT, R8.reuse, UR10, RZ ;  /* 0x0000000a080e7c10 */ /* 0x040fe2000ff3e0ff */
[----:B------:R-:W-:Y:S01]  /*0860*/  IMAD R12, R15, 0x3, R10 ;  /* 0x000000030f0c7824 */ /* 0x000fe200078e020a */
[----:B------:R-:W-:Y:S01]  /*0870*/  IADD3 R10, P0, PT, R17, UR10, RZ ;  /* 0x0000000a110a7c10 */ /* 0x000fe2000ff1e0ff */
[----:B------:R-:W-:Y:S01]  /*0880*/  IMAD R19, R19, 0x3, R16 ;  /* 0x0000000313137824 */ /* 0x000fe200078e0210 */
[----:B------:R-:W-:-:S02]  /*0890*/  LEA.HI.X.SX32 R15, R8, UR11, 0x1, P1 ;  /* 0x0000000b080f7c11 */ /* 0x000fc400088f0eff */
[C---:B------:R-:W-:Y:S02]  /*08a0*/  IADD3 R16, P1, PT, R12.reuse, UR10, RZ ;  /* 0x0000000a0c107c10 */ /* 0x040fe4000ff3e0ff */
[----:B------:R-:W-:Y:S01]  /*08b0*/  LEA.HI.X.SX32 R11, R17, UR11, 0x1, P0 ;  /* 0x0000000b110b7c11 */ /* 0x000fe200080f0eff */
[----:B------:R-:W2:Y:S01]  /*08c0*/  LDG.E.U8 R14, desc[UR12][R14.64] ;  /* 0x0000000c0e0e7981 */ /* 0x000ea2000c1e1100 */
[C---:B------:R-:W-:Y:S02]  /*08d0*/  IADD3 R18, P0, PT, R19.reuse, UR10, RZ ;  /* 0x0000000a13127c10 */ /* 0x040fe4000ff1e0ff */
[----:B------:R-:W-:Y:S01]  /*08e0*/  LEA.HI.X.SX32 R17, R12, UR11, 0x1, P1 ;  /* 0x0000000b0c117c11 */ /* 0x000fe200088f0eff */
[----:B------:R-:W3:Y:S01]  /*08f0*/  LDG.E.U8 R10, desc[UR12][R10.64] ;  /* 0x0000000c0a0a7981 */ /* 0x000ee2000c1e1100 */
[----:B------:R-:W-:-:S03]  /*0900*/  LEA.HI.X.SX32 R19, R19, UR11, 0x1, P0 ;  /* 0x0000000b13137c11 */ /* 0x000fc600080f0eff */
[----:B------:R-:W4:Y:S04]  /*0910*/  LDG.E.U8 R16, desc[UR12][R16.64] ;  /* 0x0000000c10107981 */ /* 0x000f28000c1e1100 */
[----:B------:R-:W5:Y:S01]  /*0920*/  LDG.E.U8 R18, desc[UR12][R18.64] ;  /* 0x0000000c12127981 */ /* 0x000f62000c1e1100 */
[----:B------:R-:W-:-:S04]  /*0930*/  IMAD R27, R5, 0x4, R4 ;  /* 0x00000004051b7824 */ /* 0x000fc800078e0204 */
[----:B------:R-:W-:-:S05]  /*0940*/  IMAD R21, R0, 0x4, R27 ;  /* 0x0000000400157824 */ /* 0x000fca00078e021b */
[----:B------:R-:W-:-:S05]  /*0950*/  LEA R23, R0, R21, 0x2 ;  /* 0x0000001500177211 */ /* 0x000fca00078e10ff */
[----:B------:R-:W-:Y:S02]  /*0960*/  IMAD R25, R0, 0x4, R23 ;  /* 0x0000000400197824 */ /* 0x000fe400078e0217 */
[----:B------:R-:W-:-:S05]  /*0970*/  IMAD.IADD R5, R13, 0x1, R0 ;  /* 0x000000010d057824 */ /* 0x000fca00078e0200 */
[----:B------:R-:W-:Y:S01]  /*0980*/  ISETP.GE.U32.AND P0, PT, R5, 0x30c, PT ;  /* 0x0000030c0500780c */ /* 0x000fe20003f06070 */
[----:B--2---:R1:W-:Y:S04]  /*0990*/  STS.U8 [R27], R14 ;  /* 0x0000000e1b007388 */ /* 0x0043e80000000000 */
[----:B---3--:R1:W-:Y:S04]  /*09a0*/  STS.U8 [R21], R10 ;  /* 0x0000000a15007388 */ /* 0x0083e80000000000 */
[----:B----4-:R1:W-:Y:S04]  /*09b0*/  STS.U8 [R23], R16 ;  /* 0x0000001017007388 */ /* 0x0103e80000000000 */
[----:B-----5:R1:W-:Y:S01]  /*09c0*/  STS.U8 [R25], R18 ;  /* 0x0000001219007388 */ /* 0x0203e20000000000 */
[----:B------:R-:W-:Y:S05]  /*09d0*/  @!P0 BRA `(.L_x_5) ;  /* 0xfffffff800d48947 */ /* 0x000fea000383ffff */
.L_x_1:
[----:B------:R-:W-:Y:S05]  /*09e0*/  BSYNC.RECONVERGENT B0 ;  /* 0x0000000000007941 */ /* 0x000fea0003800200 */
.L_x_0:
[----:B------:R-:W2:Y:S08]  /*09f0*/  LDC.64 R4, c[0x0][0x398] ;  /* 0x0000e600ff047b82 */ /* 0x000eb00000000a00 */
[----:B------:R-:W3:Y:S08]  /*0a00*/  LDC R6, c[0x0][0x394] ;  /* 0x0000e500ff067b82 */ /* 0x000ef00000000800 */
[----:B------:R-:W-:Y:S01]  /*0a10*/  BAR.SYNC.DEFER_BLOCKING 0x0 ;  /* 0x0000000000007b1d */ /* 0x000fe20000010000 */
[----:B--2---:R-:W-:-:S04]  /*0a20*/  ISETP.GE.AND P0, PT, R3, R4, PT ;  /* 0x000000040300720c */ /* 0x004fc80003f06270 */
[----:B---3--:R-:W-:-:S04]  /*0a30*/  ISETP.LE.OR P0, PT, R6, UR4, P0 ;  /* 0x0000000406007c0c */ /* 0x008fc80008703670 */
[----:B------:R-:W-:-:S13]  /*0a40*/  ISETP.LT.OR P0, PT, R5, 0x1, P0 ;  /* 0x000000010500780c */ /* 0x000fda0000701670 */
[----:B------:R-:W-:Y:S05]  /*0a50*/  @P0 EXIT ;  /* 0x000000000000094d */ /* 0x000fea0003800000 */
[----:B------:R-:W2:Y:S01]  /*0a60*/  LDCU UR6, c[0x0][0x390] ;  /* 0x00007200ff0677ac */ /* 0x000ea20008000800 */
[----:B------:R-:W-:Y:S01]  /*0a70*/  IMAD R6, R3, R6, UR4 ;  /* 0x0000000403067e24 */ /* 0x000fe2000f8e0206 */
[----:B--2---:R-:W-:-:S09]  /*0a80*/  UISETP.GE.AND UP0, UPT, UR6, 0x1, UPT ;  /* 0x000000010600788c */ /* 0x004fd2000bf06270 */
[----:B------:R-:W-:Y:S05]  /*0a90*/  BRA.U !UP0, `(.L_x_6) ;  /* 0x0000001508a87547 */ /* 0x000fea000b800000 */
[----:B------:R-:W-:Y:S02]  /*0aa0*/  ULOP3.LUT UR11, UR6, 0x7, URZ, 0xc0, !UPT ;  /* 0x00000007060b7892 */ /* 0x000fe4000f8ec0ff */
[----:B------:R-:W-:Y:S02]  /*0ab0*/  ULOP3.LUT UR7, UR6, 0x7ffffff8, URZ, 0xc0, !UPT ;  /* 0x7ffffff806077892 */ /* 0x000fe4000f8ec0ff */
[----:B------:R-:W-:Y:S02]  /*0ac0*/  ULOP3.LUT UR6, UR6, 0x3, URZ, 0xc0, !UPT ;  /* 0x0000000306067892 */ /* 0x000fe4000f8ec0ff */
[----:B------:R-:W-:Y:S02]  /*0ad0*/  UIADD3 UR14, UPT, UPT, UR11, -0x1, URZ ;  /* 0xffffffff0b0e7890 */ /* 0x000fe4000fffe0ff */
[----:B------:R-:W-:Y:S01]  /*0ae0*/  UIADD3 UR9, UPT, UPT, -UR7, URZ, URZ ;  /* 0x000000ff07097290 */ /* 0x000fe2000fffe1ff */
[----:B------:R-:W-:-:S11]  /*0af0*/  UMOV UR4, URZ ;  /* 0x000000ff00047c82 */ /* 0x000fd60008000000 */
.L_x_42:
[----:B--2---:R-:W2:Y:S01]  /*0b00*/  LDCU UR5, c[0x0][0x390] ;  /* 0x00007200ff0577ac */ /* 0x004ea20008000800 */
[----:B------:R-:W-:Y:S02]  /*0b10*/  HFMA2 R11, -RZ, RZ, 0, 0 ;  /* 0x00000000ff0b7431 */ /* 0x000fe400000001ff */
[----:B------:R-:W-:Y:S01]  /*0b20*/  IMAD.MOV.U32 R4, RZ, RZ, 0x437f0000 ;  /* 0x437f0000ff047424 */ /* 0x000fe200078e00ff */
[----:B--2---:R-:W-:-:S03]  /*0b30*/  UISETP.GE.U32.AND UP0, UPT, UR5, 0x8, UPT ;  /* 0x000000080500788c */ /* 0x004fc6000bf06070 */
[----:B------:R-:W-:-:S06]  /*0b40*/  UMOV UR5, URZ ;  /* 0x000000ff00057c82 */ /* 0x000fcc0008000000 */
[----:B------:R-:W-:Y:S05]  /*0b50*/  BRA.U !UP0, `(.L_x_7) ;  /* 0x0000000908947547 */ /* 0x000fea000b800000 */
[----:B------:R-:W2:Y:S01]  /*0b60*/  S2UR UR8, SR_CgaCtaId ;  /* 0x00000000000879c3 */ /* 0x000ea20000008800 */
[----:B------:R-:W-:Y:S01]  /*0b70*/  UMOV UR5, 0x400 ;  /* 0x0000040000057882 */ /* 0x000fe20000000000 */
[----:B------:R-:W-:Y:S01]  /*0b80*/  IMAD.MOV.U32 R11, RZ, RZ, RZ ;  /* 0x000000ffff0b7224 */ /* 0x000fe200078e00ff */
[----:B------:R-:W-:-:S05]  /*0b90*/  UMOV UR10, 0x10 ;  /* 0x00000010000a7882 */ /* 0x000fca0000000000 */
[----:B------:R-:W3:Y:S08]  /*0ba0*/  LDC R2, c[0x0][0x39c] ;  /* 0x0000e700ff027b82 */ /* 0x000ef00000000800 */
[----:B------:R-:W4:Y:S01]  /*0bb0*/  LDC R5, c[0x0][0x39c] ;  /* 0x0000e700ff057b82 */ /* 0x000f220000000800 */
[----:B--2---:R-:W-:Y:S01]  /*0bc0*/  ULEA UR5, UR8, UR5, 0x18 ;  /* 0x0000000508057291 */ /* 0x004fe2000f8ec0ff */
[----:B---3--:R-:W-:-:S05]  /*0bd0*/  IMAD R2, R7, R2, UR4 ;  /* 0x0000000407027e24 */ /* 0x008fca000f8e0202 */
[----:B------:R-:W-:Y:S01]  /*0be0*/  LEA R2, R2, UR5, 0x2 ;  /* 0x0000000502027c11 */ /* 0x000fe2000f8e10ff */
[----:B------:R-:W-:-:S06]  /*0bf0*/  UMOV UR5, UR9 ;  /* 0x0000000900057c82 */ /* 0x000fcc0008000000 */
.L_x_24:
[----:B------:R-:W2:Y:S01]  /*0c00*/  LDS.U8 R3, [R2] ;  /* 0x0000000002037984 */ /* 0x000ea20000000000 */
[----:B------:R-:W-:Y:S01]  /*0c10*/  HFMA2 R9, -RZ, RZ, 0.9375, -7.688999176025390625e-06 ;  /* 0x3b808081ff097431 */ /* 0x000fe200000001ff */
[----:B------:R-:W-:Y:S04]  /*0c20*/  BSSY.RECONVERGENT B2, `(.L_x_8) ;  /* 0x000000c000027945 */ /* 0x000fe80003800200 */
[----:B------:R-:W-:-:S04]  /*0c30*/  FFMA R0, R9, -R4, 1 ;  /* 0x3f80000009007423 */ /* 0x000fc80000000804 */
[----:B------:R-:W-:Y:S01]  /*0c40*/  FFMA R0, R0, R9, 0.0039215688593685626984 ;  /* 0x3b80808100007423 */ /* 0x000fe20000000009 */
[----:B--2---:R-:W-:-:S04]  /*0c50*/  I2FP.F32.U32 R3, R3 ;  /* 0x0000000300037245 */ /* 0x004fc80000201000 */
[----:B------:R-:W2:Y:S01]  /*0c60*/  FCHK P0, R3, 255 ;  /* 0x437f000003007902 */ /* 0x000ea20000000000 */
[----:B------:R-:W-:-:S04]  /*0c70*/  FFMA R8, R3, R0, RZ ;  /* 0x0000000003087223 */ /* 0x000fc800000000ff */
[----:B------:R-:W-:-:S04]  /*0c80*/  FFMA R9, R8, -255, R3 ;  /* 0xc37f000008097823 */ /* 0x000fc80000000003 */
[----:B------:R-:W-:Y:S01]  /*0c90*/  FFMA R8, R0, R9, R8 ;  /* 0x0000000900087223 */ /* 0x000fe20000000008 */
[----:B--2---:R-:W-:Y:S06]  /*0ca0*/  @!P0 BRA `(.L_x_9) ;  /* 0x00000000000c8947 */ /* 0x004fec0003800000 */
[----:B------:R-:W-:-:S07]  /*0cb0*/  MOV R8, 0xcd0 ;  /* 0x00000cd000087802 */ /* 0x000fce0000000f00 */
[----:B01--4-:R-:W-:Y:S05]  /*0cc0*/  CALL.REL.NOINC `($__internal_0_$__cuda_sm3x_div_rn_noftz_f32_slowpath) ;  /* 0x0000001800047944 */ /* 0x013fea0003c00000 */
[----:B------:R-:W-:-:S07]  /*0cd0*/  IMAD.MOV.U32 R8, RZ, RZ, R0 ;  /* 0x000000ffff087224 */ /* 0x000fce00078e0000 */
.L_x_9:
[----:B------:R-:W-:Y:S05]  /*0ce0*/  BSYNC.RECONVERGENT B2 ;  /* 0x0000000000027941 */ /* 0x000fea0003800200 */
.L_x_8:
[----:B----4-:R-:W-:Y:S01]  /*0cf0*/  IMAD R12, R5, 0x4, R2 ;  /* 0x00000004050c7824 */ /* 0x010fe200078e0202 */
[----:B------:R-:W-:Y:S01]  /*0d00*/  MOV R3, 0x3b808081 ;  /* 0x3b80808100037802 */ /* 0x000fe20000000f00 */
[----:B------:R-:W2:Y:S01]  /*0d10*/  LDCU UR8, c[0x3][UR10+-0x10] ;  /* 0x00fffe000a0877ac */ /* 0x000ea20008000800 */
[----:B------:R-:W-:Y:S02]  /*0d20*/  BSSY.RECONVERGENT B2, `(.L_x_10) ;  /* 0x000000f000027945 */ /* 0x000fe40003800200 */
[----:B------:R-:W3:Y:S01]  /*0d30*/  LDS.U8 R0, [R12] ;  /* 0x000000000c007984 */ /* 0x000ee20000000000 */
[----:B01----:R-:W-:Y:S01]  /*0d40*/  FFMA R10, R3, -R4, 1 ;  /* 0x3f800000030a7423 */ /* 0x003fe20000000804 */
[----:B--2---:R-:W-:Y:S01]  /*0d50*/  FFMA R11, R8, UR8, R11 ;  /* 0x00000008080b7c23 */ /* 0x004fe2000800000b */
[----:B---3--:R-:W-:Y:S02]  /*0d60*/  I2FP.F32.U32 R14, R0 ;  /* 0x00000000000e7245 */ /* 0x008fe40000201000 */
[----:B------:R-:W-:-:S02]  /*0d70*/  FFMA R0, R10, R3, 0.0039215688593685626984 ;  /* 0x3b8080810a007423 */ /* 0x000fc40000000003 */
[----:B------:R-:W0:Y:S02]  /*0d80*/  FCHK P0, R14, 255 ;  /* 0x437f00000e007902 */ /* 0x000e240000000000 */
[----:B------:R-:W-:-:S04]  /*0d90*/  FFMA R3, R0, R14, RZ ;  /* 0x0000000e00037223 */ /* 0x000fc800000000ff */
[----:B------:R-:W-:-:S04]  /*0da0*/  FFMA R10, R3, -255, R14 ;  /* 0xc37f0000030a7823 */ /* 0x000fc8000000000e */
[----:B------:R-:W-:Y:S01]  /*0db0*/  FFMA R10, R0, R10, R3 ;  /* 0x0000000a000a7223 */ /* 0x000fe20000000003 */
[----:B0-----:R-:W-:Y:S06]  /*0dc0*/  @!P0 BRA `(.L_x_11) ;  /* 0x0000000000108947 */ /* 0x001fec0003800000 */
[----:B------:R-:W-:Y:S01]  /*0dd0*/  IMAD.MOV.U32 R3, RZ, RZ, R14 ;  /* 0x000000ffff037224 */ /* 0x000fe200078e000e */
[----:B------:R-:W-:-:S07]  /*0de0*/  MOV R8, 0xe00 ;  /* 0x00000e0000087802 */ /* 0x000fce0000000f00 */
[----:B------:R-:W-:Y:S05]  /*0df0*/  CALL.REL.NOINC `($__internal_0_$__cuda_sm3x_div_rn_noftz_f32_slowpath) ;  /* 0x0000001400b87944 */ /* 0x000fea0003c00000 */
[----:B------:R-:W-:-:S07]  /*0e00*/  IMAD.MOV.U32 R10, RZ, RZ, R0 ;  /* 0x000000ffff0a7224 */ /* 0x000fce00078e0000 */
.L_x_11:
[----:B------:R-:W-:Y:S05]  /*0e10*/  BSYNC.RECONVERGENT B2 ;  /* 0x0000000000027941 */ /* 0x000fea0003800200 */
.L_x_10:
[----:B------:R-:W-:Y:S01]  /*0e20*/  LEA R12, R5, R12, 0x2 ;  /* 0x0000000c050c7211 */ /* 0x000fe200078e10ff */
[----:B------:R-:W0:Y:S01]  /*0e30*/  LDCU UR8, c[0x3][UR10+-0xc] ;  /* 0x00fffe800a0877ac */ /* 0x000e220008000800 */
[----:B------:R-:W-:Y:S01]  /*0e40*/  IMAD.MOV.U32 R3, RZ, RZ, 0x3b808081 ;  /* 0x3b808081ff037424 */ /* 0x000fe200078e00ff */
[----:B------:R-:W-:Y:S02]  /*0e50*/  BSSY.RECONVERGENT B2, `(.L_x_12) ;  /* 0x000000f000027945 */ /* 0x000fe40003800200 */
[----:B------:R-:W1:Y:S01]  /*0e60*/  LDS.U8 R0, [R12] ;  /* 0x000000000c007984 */ /* 0x000e620000000000 */
[----:B------:R-:W-:Y:S01]  /*0e70*/  FFMA R8, R3, -R4, 1 ;  /* 0x3f80000003087423 */ /* 0x000fe20000000804 */
[----:B0-----:R-:W-:Y:S01]  /*0e80*/  FFMA R11, R10, UR8, R11 ;  /* 0x000000080a0b7c23 */ /* 0x001fe2000800000b */
[----:B-1----:R-:W-:Y:S02]  /*0e90*/  I2FP.F32.U32 R14, R0 ;  /* 0x00000000000e7245 */ /* 0x002fe40000201000 */
        /* <DEDUP_REMOVED lines=9> */
[----:B------:R-:W-:-:S07]  /*0f30*/  MOV R8, R0 ;  /* 0x0000000000087202 */ /* 0x000fce0000000f00 */
.L_x_13:
[----:B------:R-:W-:Y:S05]  /*0f40*/  BSYNC.RECONVERGENT B2 ;  /* 0x0000000000027941 */ /* 0x000fea0003800200 */
.L_x_12:
[----:B------:R-:W-:Y:S01]  /*0f50*/  IMAD R12, R5, 0x4, R12 ;  /* 0x00000004050c7824 */ /* 0x000fe200078e020c */
        /* <DEDUP_REMOVED lines=13> */
[----:B------:R-:W-:Y:S02]  /*1030*/  MOV R3, R14 ;  /* 0x0000000e00037202 */ /* 0x000fe40000000f00 */
[----:B------:R-:W-:-:S07]  /*1040*/  MOV R8, 0x1060 ;  /* 0x0000106000087802 */ /* 0x000fce0000000f00 */
[----:B------:R-:W-:Y:S05]  /*1050*/  CALL.REL.NOINC `($__internal_0_$__cuda_sm3x_div_rn_noftz_f32_slowpath) ;  /* 0x0000001400207944 */ /* 0x000fea0003c00000 */
[----:B------:R-:W-:-:S07]  /*1060*/  IMAD.MOV.U32 R10, RZ, RZ, R0 ;  /* 0x000000ffff0a7224 */ /* 0x000fce00078e0000 */
.L_x_15:
[----:B------:R-:W-:Y:S05]  /*1070*/  BSYNC.RECONVERGENT B2 ;  /* 0x0000000000027941 */ /* 0x000fea0003800200 */
.L_x_14:
[----:B------:R-:W-:Y:S02]  /*1080*/  IMAD R12, R5, 0x4, R12 ;  /* 0x00000004050c7824 */ /* 0x000fe400078e020c */
[----:B------:R-:W-:Y:S01]  /*1090*/  HFMA2 R3, -RZ, RZ, 0.9375, -7.688999176025390625e-06 ;  /* 0x3b808081ff037431 */ /* 0x000fe200000001ff */
[----:B------:R-:W0:Y:S01]  /*10a0*/  LDCU UR8, c[0x3][UR10+-0x4] ;  /* 0x00ffff800a0877ac */ /* 0x000e220008000800 */
[----:B------:R-:W-:Y:S01]  /*10b0*/  BSSY.RECONVERGENT B2, `(.L_x_16) ;  /* 0x000000f000027945 */ /* 0x000fe20003800200 */
[----:B------:R-:W1:Y:S02]  /*10c0*/  LDS.U8 R0, [R12] ;  /* 0x000000000c007984 */ /* 0x000e640000000000 */
        /* <DEDUP_REMOVED lines=13> */
.L_x_17:
[----:B------:R-:W-:Y:S05]  /*11a0*/  BSYNC.RECONVERGENT B2 ;  /* 0x0000000000027941 */ /* 0x000fea0003800200 */
.L_x_16:
        /* <DEDUP_REMOVED lines=18> */
.L_x_19:
[----:B------:R-:W-:Y:S05]  /*12d0*/  BSYNC.RECONVERGENT B2 ;  /* 0x0000000000027941 */ /* 0x000fea0003800200 */
.L_x_18:
        /* <DEDUP_REMOVED lines=18> */
.L_x_21:
[----:B------:R-:W-:Y:S05]  /*1400*/  BSYNC.RECONVERGENT B2 ;  /* 0x0000000000027941 */ /* 0x000fea0003800200 */
.L_x_20:
[----:B------:R-:W-:Y:S02]  /*1410*/  IMAD R12, R5, 0x4, R12 ;  /* 0x00000004050c7824 */ /* 0x000fe400078e020c */
[----:B------:R-:W-:Y:S01]  /*1420*/  HFMA2 R3, -RZ, RZ, 0.9375, -7.688999176025390625e-06 ;  /* 0x3b808081ff037431 */ /* 0x000fe200000001ff */
[----:B------:R-:W0:Y:S01]  /*1430*/  LDCU UR8, c[0x3][UR10+0x8] ;  /* 0x00c001000a0877ac */ /* 0x000e220008000800 */
[----:B------:R-:W-:Y:S02]  /*1440*/  BSSY.RECONVERGENT B2, `(.L_x_22) ;  /* 0x000000e000027945 */ /* 0x000fe40003800200 */
[----:B------:R-:W1:Y:S01]  /*1450*/  LDS.U8 R12, [R12] ;  /* 0x000000000c0c7984 */ /* 0x000e620000000000 */
[----:B------:R-:W-:-:S04]  /*1460*/  FFMA R0, R3, -R4, 1 ;  /* 0x3f80000003007423 */ /* 0x000fc80000000804 */
[----:B------:R-:W-:Y:S01]  /*1470*/  FFMA R0, R0, R3, 0.0039215688593685626984 ;  /* 0x3b80808100007423 */ /* 0x000fe20000000003 */
[----:B0-----:R-:W-:Y:S01]  /*1480*/  FFMA R11, R8, UR8, R11 ;  /* 0x00000008080b7c23 */ /* 0x001fe2000800000b */
[----:B-1----:R-:W-:-:S04]  /*1490*/  I2FP.F32.U32 R14, R12 ;  /* 0x0000000c000e7245 */ /* 0x002fc80000201000 */
[----:B------:R-:W0:Y:S01]  /*14a0*/  FCHK P0, R14, 255 ;  /* 0x437f00000e007902 */ /* 0x000e220000000000 */
[----:B------:R-:W-:-:S04]  /*14b0*/  FFMA R3, R0, R14, RZ ;  /* 0x0000000e00037223 */ /* 0x000fc800000000ff */
[----:B------:R-:W-:-:S04]  /*14c0*/  FFMA R10, R3, -255, R14 ;  /* 0xc37f0000030a7823 */ /* 0x000fc8000000000e */
[----:B------:R-:W-:Y:S01]  /*14d0*/  FFMA R0, R0, R10, R3 ;  /* 0x0000000a00007223 */ /* 0x000fe20000000003 */
[----:B0-----:R-:W-:Y:S06]  /*14e0*/  @!P0 BRA `(.L_x_23) ;  /* 0x00000000000c8947 */ /* 0x001fec0003800000 */
[----:B------:R-:W-:Y:S01]  /*14f0*/  IMAD.MOV.U32 R3, RZ, RZ, R14 ;  /* 0x000000ffff037224 */ /* 0x000fe200078e000e */
[----:B------:R-:W-:-:S07]  /*1500*/  MOV R8, 0x1520 ;  /* 0x0000152000087802 */ /* 0x000fce0000000f00 */
[----:B------:R-:W-:Y:S05]  /*1510*/  CALL.REL.NOINC `($__internal_0_$__cuda_sm3x_div_rn_noftz_f32_slowpath) ;  /* 0x0000000c00f07944 */ /* 0x000fea0003c00000 */
.L_x_23:
[----:B------:R-:W-:Y:S05]  /*1520*/  BSYNC.RECONVERGENT B2 ;  /* 0x0000000000027941 */ /* 0x000fea0003800200 */
.L_x_22:
[----:B------:R-:W0:Y:S01]  /*1530*/  LDCU UR8, c[0x3][UR10+0xc] ;  /* 0x00c001800a0877ac */ /* 0x000e220008000800 */
[----:B------:R-:W-:Y:S01]  /*1540*/  IMAD R2, R5, 0x20, R2 ;  /* 0x0000002005027824 */ /* 0x000fe200078e0202 */
[----:B------:R-:W-:Y:S02]  /*1550*/  UIADD3 UR5, UPT, UPT, UR5, 0x8, URZ ;  /* 0x0000000805057890 */ /* 0x000fe4000fffe0ff */
[----:B------:R-:W-:Y:S02]  /*1560*/  UIADD3 UR10, UPT, UPT, UR10, 0x20, URZ ;  /* 0x000000200a0a7890 */ /* 0x000fe4000fffe0ff */
[----:B------:R-:W-:Y:S01]  /*1570*/  UISETP.NE.AND UP0, UPT, UR5, URZ, UPT ;  /* 0x000000ff0500728c */ /* 0x000fe2000bf05270 */
[----:B0-----:R-:W-:-:S08]  /*1580*/  FFMA R11, R0, UR8, R11 ;  /* 0x00000008000b7c23 */ /* 0x001fd0000800000b */
[----:B------:R-:W-:Y:S05]  /*1590*/  BRA.U UP0, `(.L_x_24) ;  /* 0xfffffff500987547 */ /* 0x000fea000b83ffff */
[----:B------:R-:W-:-:S05]  /*15a0*/  UMOV UR5, UR7 ;  /* 0x0000000700057c82 */ /* 0x000fca0008000000 */
.L_x_7:
[----:B------:R-:W-:-:S09]  /*15b0*/  UISETP.NE.AND UP0, UPT, UR11, URZ, UPT ;  /* 0x000000ff0b00728c */ /* 0x000fd2000bf05270 */
[----:B------:R-:W-:Y:S05]  /*15c0*/  BRA.U !UP0, `(.L_x_25) ;  /* 0x0000000908987547 */ /* 0x000fea000b800000 */
[----:B------:R-:W-:-:S09]  /*15d0*/  UISETP.GE.U32.AND UP0, UPT, UR14, 0x3, UPT ;  /* 0x000000030e00788c */ /* 0x000fd2000bf06070 */
[----:B------:R-:W-:Y:S05]  /*15e0*/  BRA.U !UP0, `(.L_x_26) ;  /* 0x0000000508587547 */ /* 0x000fea000b800000 */
[----:B------:R-:W2:Y:S01]  /*15f0*/  S2UR UR10, SR_CgaCtaId ;  /* 0x00000000000a79c3 */ /* 0x000ea20000008800 */
[----:B------:R-:W-:Y:S01]  /*1600*/  IADD3 R0, PT, PT, R7, UR5, RZ ;  /* 0x0000000507007c10 */ /* 0x000fe2000fffe0ff */
[----:B------:R-:W-:Y:S01]  /*1610*/  UMOV UR8, 0x400 ;  /* 0x0000040000087882 */ /* 0x000fe20000000000 */
[----:B------:R-:W-:Y:S05]  /*1620*/  BSSY.RECONVERGENT B2, `(.L_x_27) ;  /* 0x0000013000027945 */ /* 0x000fea0003800200 */
[----:B------:R-:W3:Y:S01]  /*1630*/  LDC R3, c[0x0][0x39c] ;  /* 0x0000e700ff037b82 */ /* 0x000ee20000000800 */
[----:B--2---:R-:W-:Y:S01]  /*1640*/  ULEA UR8, UR10, UR8, 0x18 ;  /* 0x000000080a087291 */ /* 0x004fe2000f8ec0ff */
[----:B---3--:R-:W-:-:S02]  /*1650*/  IMAD R0, R0, R3, UR4 ;  /* 0x0000000400007e24 */ /* 0x008fc4000f8e0203 */
[----:B------:R-:W-:-:S03]  /*1660*/  IMAD.MOV.U32 R3, RZ, RZ, 0x3b808081 ;  /* 0x3b808081ff037424 */ /* 0x000fc600078e00ff */
[----:B------:R-:W-:Y:S01]  /*1670*/  LEA R2, R0, UR8, 0x2 ;  /* 0x0000000800027c11 */ /* 0x000fe2000f8e10ff */
[----:B------:R-:W-:-:S04]  /*1680*/  FFMA R8, R3, -R4, 1 ;  /* 0x3f80000003087423 */ /* 0x000fc80000000804 */
[----:B------:R-:W0:Y:S02]  /*1690*/  LDS.U8 R0, [R2] ;  /* 0x0000000002007984 */ /* 0x000e240000000000 */
[----:B01----:R-:W-:Y:S01]  /*16a0*/  I2FP.F32.U32 R10, R0 ;  /* 0x00000000000a7245 */ /* 0x003fe20000201000 */
[----:B------:R-:W-:-:S03]  /*16b0*/  FFMA R0, R8, R3, 0.0039215688593685626984 ;  /* 0x3b80808108007423 */ /* 0x000fc60000000003 */
[----:B------:R-:W0:Y:S01]  /*16c0*/  FCHK P0, R10, 255 ;  /* 0x437f00000a007902 */ /* 0x000e220000000000 */
        /* <DEDUP_REMOVED lines=8> */
.L_x_28:
[----:B------:R-:W-:Y:S05]  /*1750*/  BSYNC.RECONVERGENT B2 ;  /* 0x0000000000027941 */ /* 0x000fea0003800200 */
.L_x_27:
[----:B------:R-:W0:Y:S01]  /*1760*/  LDC R3, c[0x0][0x39c] ;  /* 0x0000e700ff037b82 */ /* 0x000e220000000800 */
[----:B------:R-:W-:Y:S01]  /*1770*/  USHF.L.U32 UR8, UR5, 0x2, URZ ;  /* 0x0000000205087899 */ /* 0x000fe200080006ff */
[----:B------:R-:W-:Y:S11]  /*1780*/  BSSY.RECONVERGENT B2, `(.L_x_29) ;  /* 0x0000012000027945 */ /* 0x000ff60003800200 */
[----:B------:R-:W1:Y:S01]  /*1790*/  LDCU UR10, c[0x3][UR8] ;  /* 0x00c00000080a77ac */ /* 0x000e620008000800 */
[----:B0-----:R-:W-:Y:S01]  /*17a0*/  LEA R2, R3, R2, 0x2 ;  /* 0x0000000203027211 */ /* 0x001fe200078e10ff */
[----:B------:R-:W-:-:S04]  /*17b0*/  IMAD.MOV.U32 R3, RZ, RZ, 0x3b808081 ;  /* 0x3b808081ff037424 */ /* 0x000fc800078e00ff */
[----:B------:R-:W0:Y:S01]  /*17c0*/  LDS.U8 R0, [R2] ;  /* 0x0000000002007984 */ /* 0x000e220000000000 */
[----:B------:R-:W-:Y:S01]  /*17d0*/  FFMA R10, R3, -R4, 1 ;  /* 0x3f800000030a7423 */ /* 0x000fe20000000804 */
[----:B-1----:R-:W-:Y:S01]  /*17e0*/  FFMA R11, R8, UR10, R11 ;  /* 0x0000000a080b7c23 */ /* 0x002fe2000800000b */
[----:B0-----:R-:W-:Y:S02]  /*17f0*/  I2FP.F32.U32 R12, R0 ;  /* 0x00000000000c7245 */ /* 0x001fe40000201000 */
[----:B------:R-:W-:Y:S02]  /*1800*/  FFMA R0, R10, R3, 0.0039215688593685626984 ;  /* 0x3b8080810a007423 */ /* 0x000fe40000000003 */
        /* <DEDUP_REMOVED lines=9> */
.L_x_30:
[----:B------:R-:W-:Y:S05]  /*18a0*/  BSYNC.RECONVERGENT B2 ;  /* 0x0000000000027941 */ /* 0x000fea0003800200 */
.L_x_29:
[----:B------:R-:W0:Y:S01]  /*18b0*/  LDC R3, c[0x0][0x39c] ;  /* 0x0000e700ff037b82 */ /* 0x000e220000000800 */
[----:B------:R-:W1:Y:S01]  /*18c0*/  LDCU UR10, c[0x3][UR8+0x4] ;  /* 0x00c00080080a77ac */ /* 0x000e620008000800 */
[----:B------:R-:W-:Y:S01]  /*18d0*/  BSSY.RECONVERGENT B2, `(.L_x_31) ;  /* 0x0000011000027945 */ /* 0x000fe20003800200 */
[----:B-1----:R-:W-:Y:S01]  /*18e0*/  FFMA R11, R10, UR10, R11 ;  /* 0x0000000a0a0b7c23 */ /* 0x002fe2000800000b */
[----:B0-----:R-:W-:Y:S01]  /*18f0*/  LEA R2, R3, R2, 0x2 ;  /* 0x0000000203027211 */ /* 0x001fe200078e10ff */
[----:B------:R-:W-:-:S04]  /*1900*/  IMAD.MOV.U32 R3, RZ, RZ, 0x3b808081 ;  /* 0x3b808081ff037424 */ /* 0x000fc800078e00ff */
[----:B------:R-:W0:Y:S01]  /*1910*/  LDS.U8 R0, [R2] ;  /* 0x0000000002007984 */ /* 0x000e220000000000 */
[----:B------:R-:W-:Y:S01]  /*1920*/  FFMA R8, R3, -R4, 1 ;  /* 0x3f80000003087423 */ /* 0x000fe20000000804 */
[----:B0-----:R-:W-:-:S03]  /*1930*/  I2FP.F32.U32 R12, R0 ;  /* 0x00000000000c7245 */ /* 0x001fc60000201000 */
[----:B------:R-:W-:Y:S01]  /*1940*/  FFMA R0, R8, R3, 0.0039215688593685626984 ;  /* 0x3b80808108007423 */ /* 0x000fe20000000003 */
[----:B------:R-:W0:Y:S03]  /*1950*/  FCHK P0, R12, 255 ;  /* 0x437f00000c007902 */ /* 0x000e260000000000 */
        /* <DEDUP_REMOVED lines=8> */
.L_x_32:
[----:B------:R-:W-:Y:S05]  /*19e0*/  BSYNC.RECONVERGENT B2 ;  /* 0x0000000000027941 */ /* 0x000fea0003800200 */
.L_x_31:
[----:B------:R-:W0:Y:S01]  /*19f0*/  LDC R3, c[0x0][0x39c] ;  /* 0x0000e700ff037b82 */ /* 0x000e220000000800 */
[----:B------:R-:W1:Y:S01]  /*1a00*/  LDCU UR10, c[0x3][UR8+0x8] ;  /* 0x00c00100080a77ac */ /* 0x000e620008000800 */
[----:B------:R-:W-:Y:S01]  /*1a10*/  BSSY.RECONVERGENT B2, `(.L_x_33) ;  /* 0x0000010000027945 */ /* 0x000fe20003800200 */
[----:B-1----:R-:W-:Y:S01]  /*1a20*/  FFMA R11, R8, UR10, R11 ;  /* 0x0000000a080b7c23 */ /* 0x002fe2000800000b */
[----:B0-----:R-:W-:Y:S01]  /*1a30*/  LEA R2, R3, R2, 0x2 ;  /* 0x0000000203027211 */ /* 0x001fe200078e10ff */
[----:B------:R-:W-:-:S04]  /*1a40*/  IMAD.MOV.U32 R3, RZ, RZ, 0x3b808081 ;  /* 0x3b808081ff037424 */ /* 0x000fc800078e00ff */
[----:B------:R-:W-:Y:S01]  /*1a50*/  FFMA R0, R3, -R4, 1 ;  /* 0x3f80000003007423 */ /* 0x000fe20000000804 */
[----:B------:R-:W0:Y:S03]  /*1a60*/  LDS.U8 R2, [R2] ;  /* 0x0000000002027984 */ /* 0x000e260000000000 */
[----:B------:R-:W-:Y:S01]  /*1a70*/  FFMA R0, R0, R3, 0.0039215688593685626984 ;  /* 0x3b80808100007423 */ /* 0x000fe20000000003 */
[----:B0-----:R-:W-:-:S04]  /*1a80*/  I2FP.F32.U32 R12, R2 ;  /* 0x00000002000c7245 */ /* 0x001fc80000201000 */
        /* <DEDUP_REMOVED lines=8> */
.L_x_34:
[----:B------:R-:W-:Y:S05]  /*1b10*/  BSYNC.RECONVERGENT B2 ;  /* 0x0000000000027941 */ /* 0x000fea0003800200 */
.L_x_33:
[----:B------:R-:W0:Y:S01]  /*1b20*/  LDCU UR8, c[0x3][UR8+0xc] ;  /* 0x00c00180080877ac */ /* 0x000e220008000800 */
[----:B------:R-:W-:Y:S01]  /*1b30*/  UIADD3 UR5, UPT, UPT, UR5, 0x4, URZ ;  /* 0x0000000405057890 */ /* 0x000fe2000fffe0ff */
[----:B0-----:R-:W-:-:S11]  /*1b40*/  FFMA R11, R0, UR8, R11 ;  /* 0x00000008000b7c23 */ /* 0x001fd6000800000b */
.L_x_26:
[----:B------:R-:W-:-:S09]  /*1b50*/  UISETP.NE.AND UP0, UPT, UR6, URZ, UPT ;  /* 0x000000ff0600728c */ /* 0x000fd2000bf05270 */
[----:B------:R-:W-:Y:S05]  /*1b60*/  BRA.U !UP0, `(.L_x_25) ;  /* 0x0000000508307547 */ /* 0x000fea000b800000 */
[----:B------:R-:W-:-:S09]  /*1b70*/  UISETP.NE.AND UP0, UPT, UR6, 0x1, UPT ;  /* 0x000000010600788c */ /* 0x000fd2000bf05270 */
[----:B------:R-:W-:Y:S05]  /*1b80*/  BRA.U !UP0, `(.L_x_35) ;  /* 0x0000000108b87547 */ /* 0x000fea000b800000 */
[----:B------:R-:W2:Y:S01]  /*1b90*/  S2UR UR10, SR_CgaCtaId ;  /* 0x00000000000a79c3 */ /* 0x000ea20000008800 */
[----:B------:R-:W-:Y:S01]  /*1ba0*/  VIADD R0, R7, UR5 ;  /* 0x0000000507007c36 */ /* 0x000fe20008000000 */
[----:B------:R-:W-:Y:S01]  /*1bb0*/  UMOV UR8, 0x400 ;  /* 0x0000040000087882 */ /* 0x000fe20000000000 */
[----:B------:R-:W-:Y:S05]  /*1bc0*/  BSSY.RECONVERGENT B2, `(.L_x_36) ;  /* 0x0000013000027945 */ /* 0x000fea0003800200 */
[----:B------:R-:W3:Y:S01]  /*1bd0*/  LDC R3, c[0x0][0x39c] ;  /* 0x0000e700ff037b82 */ /* 0x000ee20000000800 */
[----:B--2---:R-:W-:Y:S01]  /*1be0*/  ULEA UR8, UR10, UR8, 0x18 ;  /* 0x000000080a087291 */ /* 0x004fe2000f8ec0ff */
[----:B---3--:R-:W-:-:S02]  /*1bf0*/  IMAD R0, R0, R3, UR4 ;  /* 0x0000000400007e24 */ /* 0x008fc4000f8e0203 */
[----:B------:R-:W-:-:S03]  /*1c00*/  HFMA2 R3, -RZ, RZ, 0.9375, -7.688999176025390625e-06 ;  /* 0x3b808081ff037431 */ /* 0x000fc600000001ff */
[----:B------:R-:W-:-:S05]  /*1c10*/  LEA R2, R0, UR8, 0x2 ;  /* 0x0000000800027c11 */ /* 0x000fca000f8e10ff */
[----:B------:R-:W0:Y:S01]  /*1c20*/  LDS.U8 R0, [R2] ;  /* 0x0000000002007984 */ /* 0x000e220000000000 */
[----:B------:R-:W-:Y:S01]  /*1c30*/  FFMA R8, R3, -R4, 1 ;  /* 0x3f80000003087423 */ /* 0x000fe20000000804 */
[----:B01----:R-:W-:-:S03]  /*1c40*/  I2FP.F32.U32 R10, R0 ;  /* 0x00000000000a7245 */ /* 0x003fc60000201000 */
[----:B------:R-:W-:Y:S01]  /*1c50*/  FFMA R0, R8, R3, 0.0039215688593685626984 ;  /* 0x3b80808108007423 */ /* 0x000fe20000000003 */
[----:B------:R-:W0:Y:S03]  /*1c60*/  FCHK P0, R10, 255 ;  /* 0x437f00000a007902 */ /* 0x000e260000000000 */
        /* <DEDUP_REMOVED lines=8> */
.L_x_37:
[----:B------:R-:W-:Y:S05]  /*1cf0*/  BSYNC.RECONVERGENT B2 ;  /* 0x0000000000027941 */ /* 0x000fea0003800200 */
.L_x_36:
[----:B------:R-:W0:Y:S01]  /*1d00*/  LDC R3, c[0x0][0x39c] ;  /* 0x0000e700ff037b82 */ /* 0x000e220000000800 */
[----:B------:R-:W-:Y:S01]  /*1d10*/  USHF.L.U32 UR8, UR5, 0x2, URZ ;  /* 0x0000000205087899 */ /* 0x000fe200080006ff */
[----:B------:R-:W-:Y:S11]  /*1d20*/  BSSY.RECONVERGENT B2, `(.L_x_38) ;  /* 0x0000011000027945 */ /* 0x000ff60003800200 */
[----:B------:R-:W1:Y:S01]  /*1d30*/  LDCU UR10, c[0x3][UR8] ;  /* 0x00c00000080a77ac */ /* 0x000e620008000800 */
[----:B0-----:R-:W-:-:S02]  /*1d40*/  IMAD R2, R3, 0x4, R2 ;  /* 0x0000000403027824 */ /* 0x001fc400078e0202 */
[----:B------:R-:W-:-:S04]  /*1d50*/  HFMA2 R3, -RZ, RZ, 0.9375, -7.688999176025390625e-06 ;  /* 0x3b808081ff037431 */ /* 0x000fc800000001ff */
[----:B------:R-:W0:Y:S01]  /*1d60*/  LDS.U8 R2, [R2] ;  /* 0x0000000002027984 */ /* 0x000e220000000000 */
[----:B-1----:R-:W-:Y:S01]  /*1d70*/  FFMA R11, R8, UR10, R11 ;  /* 0x0000000a080b7c23 */ /* 0x002fe2000800000b */
[----:B------:R-:W-:-:S04]  /*1d80*/  FFMA R0, R3, -R4, 1 ;  /* 0x3f80000003007423 */ /* 0x000fc80000000804 */
[----:B------:R-:W-:Y:S01]  /*1d90*/  FFMA R0, R0, R3, 0.0039215688593685626984 ;  /* 0x3b80808100007423 */ /* 0x000fe20000000003 */
[----:B0-----:R-:W-:-:S04]  /*1da0*/  I2FP.F32.U32 R12, R2 ;  /* 0x00000002000c7245 */ /* 0x001fc80000201000 */
        /* <DEDUP_REMOVED lines=8> */
.L_x_39:
[----:B------:R-:W-:Y:S05]  /*1e30*/  BSYNC.RECONVERGENT B2 ;  /* 0x0000000000027941 */ /* 0x000fea0003800200 */
.L_x_38:
[----:B------:R-:W0:Y:S01]  /*1e40*/  LDCU UR8, c[0x3][UR8+0x4] ;  /* 0x00c00080080877ac */ /* 0x000e220008000800 */
[----:B------:R-:W-:Y:S01]  /*1e50*/  UIADD3 UR5, UPT, UPT, UR5, 0x2, URZ ;  /* 0x0000000205057890 */ /* 0x000fe2000fffe0ff */
[----:B0-----:R-:W-:-:S11]  /*1e60*/  FFMA R11, R0, UR8, R11 ;  /* 0x00000008000b7c23 */ /* 0x001fd6000800000b */
.L_x_35:
[----:B------:R-:W2:Y:S02]  /*1e70*/  LDCU UR8, c[0x0][0x390] ;  /* 0x00007200ff0877ac */ /* 0x000ea40008000800 */
[----:B--2---:R-:W-:-:S09]  /*1e80*/  ULOP3.LUT UP0, URZ, UR8, 0x1, URZ, 0xc0, !UPT ;  /* 0x0000000108ff7892 */ /* 0x004fd2000f80c0ff */
        /* <DEDUP_REMOVED lines=11> */
[----:B------:R-:W-:Y:S01]  /*1f40*/  FFMA R0, R0, R3, 0.0039215688593685626984 ;  /* 0x3b80808100007423 */ /* 0x000fe20000000003 */
[----:B------:R-:W0:Y:S02]  /*1f50*/  LDS.U8 R2, [R2] ;  /* 0x0000000002027984 */ /* 0x000e240000000000 */
[----:B01----:R-:W-:-:S04]  /*1f60*/  I2FP.F32.U32 R10, R2 ;  /* 0x00000002000a7245 */ /* 0x003fc80000201000 */
        /* <DEDUP_REMOVED lines=8> */
.L_x_41:
[----:B------:R-:W-:Y:S05]  /*1ff0*/  BSYNC.RECONVERGENT B2 ;  /* 0x0000000000027941 */ /* 0x000fea0003800200 */
.L_x_40:
[----:B------:R-:W-:-:S12]  /*2000*/  USHF.L.U32 UR8, UR5, 0x2, URZ ;  /* 0x0000000205087899 */ /* 0x000fd800080006ff */
[----:B------:R-:W0:Y:S02]  /*2010*/  LDCU UR8, c[0x3][UR8] ;  /* 0x00c00000080877ac */ /* 0x000e240008000800 */
[----:B0-----:R-:W-:-:S07]  /*2020*/  FFMA R11, R0, UR8, R11 ;  /* 0x00000008000b7c23 */ /* 0x001fce000800000b */
.L_x_25:
[----:B------:R-:W2:Y:S01]  /*2030*/  LDC R9, c[0x0][0x39c] ;  /* 0x0000e700ff097b82 */ /* 0x000ea20000000800 */
[----:B------:R-:W-:Y:S01]  /*2040*/  FMUL R11, R11, 255 ;  /* 0x437f00000b0b7820 */ /* 0x000fe20000400000 */
[----:B------:R-:W-:Y:S01]  /*2050*/  IMAD.MOV.U32 R0, RZ, RZ, 0x3f000000 ;  /* 0x3f000000ff007424 */ /* 0x000fe200078e00ff */
[----:B------:R-:W3:Y:S04]  /*2060*/  LDCU.64 UR16, c[0x0][0x388] ;  /* 0x00007100ff1077ac */ /* 0x000ee80008000a00 */
[----:B------:R-:W-:Y:S01]  /*2070*/  LOP3.LUT R0, R0, 0x80000000, R11, 0xb8, !PT ;  /* 0x8000000000007812 */ /* 0x000fe200078eb80b */
[----:B------:R-:W-:-:S04]  /*2080*/  UIADD3 UR8, UPT, UPT, UR4, 0x1, URZ ;  /* 0x0000000104087890 */ /* 0x000fc8000fffe0ff */
[----:B------:R-:W-:-:S06]  /*2090*/  FADD.RZ R0, R11, R0 ;  /* 0x000000000b007221 */ /* 0x000fcc000000c000 */
[----:B------:R-:W4:Y:S01]  /*20a0*/  F2I.TRUNC.NTZ R0, R0 ;  /* 0x0000000000007305 */ /* 0x000f22000020f100 */
[----:B--2---:R-:W-:-:S05]  /*20b0*/  IMAD R3, R6, R9, UR4 ;  /* 0x0000000406037e24 */ /* 0x004fca000f8e0209 */
[----:B---3--:R-:W-:-:S04]  /*20c0*/  IADD3 R2, P0, PT, R3, UR16, RZ ;  /* 0x0000001003027c10 */ /* 0x008fc8000ff1e0ff */
[----:B------:R-:W-:Y:S02]  /*20d0*/  LEA.HI.X.SX32 R3, R3, UR17, 0x1, P0 ;  /* 0x0000001103037c11 */ /* 0x000fe400080f0eff */
[----:B------:R-:W-:Y:S02]  /*20e0*/  ISETP.NE.AND P0, PT, R9, UR8, PT ;  /* 0x0000000809007c0c */ /* 0x000fe4000bf05270 */
[----:B----4-:R-:W-:-:S05]  /*20f0*/  VIMNMX.RELU R5, PT, PT, R0, 0xff, PT ;  /* 0x000000ff00057848 */ /* 0x010fca0003fe1100 */
[----:B------:R2:W-:Y:S06]  /*2100*/  STG.E.U8 desc[UR12][R2.64], R5 ;  /* 0x0000000502007986 */ /* 0x0005ec000c10110c */
[----:B------:R-:W-:Y:S05]  /*2110*/  @!P0 EXIT ;  /* 0x000000000000894d */ /* 0x000fea0003800000 */
[----:B------:R-:W-:Y:S01]  /*2120*/  UMOV UR4, UR8 ;  /* 0x0000000800047c82 */ /* 0x000fe20008000000 */
[----:B------:R-:W-:Y:S05]  /*2130*/  BRA `(.L_x_42) ;  /* 0xffffffe800707947 */ /* 0x000fea000383ffff */
.L_x_6:
[----:B------:R-:W-:Y:S01]  /*2140*/  FADD.RZ R0, RZ, 0.5 ;  /* 0x3f000000ff007421 */ /* 0x000fe2000000c000 */
[C---:B------:R-:W-:Y:S01]  /*2150*/  ISETP.GE.U32.AND P1, PT, R5.reuse, 0x8, PT ;  /* 0x000000080500780c */ /* 0x040fe20003f26070 */
[----:B------:R-:W-:Y:S01]  /*2160*/  HFMA2 R8, -RZ, RZ, 0, 0 ;  /* 0x00000000ff087431 */ /* 0x000fe200000001ff */
[----:B------:R-:W-:-:S03]  /*2170*/  LOP3.LUT R4, R5, 0x7, RZ, 0xc0, !PT ;  /* 0x0000000705047812 */ /* 0x000fc600078ec0ff */
[----:B------:R-:W2:Y:S01]  /*2180*/  F2I.TRUNC.NTZ R0, R0 ;  /* 0x0000000000007305 */ /* 0x000ea2000020f100 */
[----:B------:R-:W-:Y:S02]  /*2190*/  ISETP.NE.AND P0, PT, R4, RZ, PT ;  /* 0x000000ff0400720c */ /* 0x000fe40003f05270 */
[----:B--2---:R-:W-:-:S05]  /*21a0*/  VIMNMX.RELU R7, PT, PT, R0, 0xff, PT ;  /* 0x000000ff00077848 */ /* 0x004fca0003fe1100 */
[----:B------:R-:W-:Y:S06]  /*21b0*/  @!P1 BRA `(.L_x_43) ;  /* 0x0000000000449947 */ /* 0x000fec0003800000 */
[----:B------:R-:W-:Y:S01]  /*21c0*/  LOP3.LUT R8, R5, 0x7ffffff8, RZ, 0xc0, !PT ;  /* 0x7ffffff805087812 */ /* 0x000fe200078ec0ff */
[----:B------:R-:W2:Y:S01]  /*21d0*/  LDCU.64 UR6, c[0x0][0x388] ;  /* 0x00007100ff0677ac */ /* 0x000ea20008000a00 */
[----:B------:R-:W-:-:S05]  /*21e0*/  UMOV UR4, URZ ;  /* 0x000000ff00047c82 */ /* 0x000fca0008000000 */
.L_x_44:
[----:B------:R-:W-:Y:S01]  /*21f0*/  IMAD R0, R6, R5, UR4 ;  /* 0x0000000406007e24 */ /* 0x000fe2000f8e0205 */
[----:B------:R-:W-:-:S04]  /*2200*/  UIADD3 UR4, UPT, UPT, UR4, 0x8, URZ ;  /* 0x0000000804047890 */ /* 0x000fc8000fffe0ff */
[----:B--23--:R-:W-:-:S04]  /*2210*/  IADD3 R2, P1, PT, R0, UR6, RZ ;  /* 0x0000000600027c10 */ /* 0x00cfc8000ff3e0ff */
[----:B------:R-:W-:Y:S02]  /*2220*/  LEA.HI.X.SX32 R3, R0, UR7, 0x1, P1 ;  /* 0x0000000700037c11 */ /* 0x000fe400088f0eff */
[----:B------:R-:W-:-:S03]  /*2230*/  ISETP.NE.AND P1, PT, R8, UR4, PT ;  /* 0x0000000408007c0c */ /* 0x000fc6000bf25270 */
[----:B------:R3:W-:Y:S04]  /*2240*/  STG.E.U8 desc[UR12][R2.64], R7 ;  /* 0x0000000702007986 */ /* 0x0007e8000c10110c */
[----:B------:R3:W-:Y:S04]  /*2250*/  STG.E.U8 desc[UR12][R2.64+0x1], R7 ;  /* 0x0000010702007986 */ /* 0x0007e8000c10110c */
[----:B------:R3:W-:Y:S04]  /*2260*/  STG.E.U8 desc[UR12][R2.64+0x2], R7 ;  /* 0x0000020702007986 */ /* 0x0007e8000c10110c */
[----:B------:R3:W-:Y:S04]  /*2270*/  STG.E.U8 desc[UR12][R2.64+0x3], R7 ;  /* 0x0000030702007986 */ /* 0x0007e8000c10110c */
[----:B------:R3:W-:Y:S04]  /*2280*/  STG.E.U8 desc[UR12][R2.64+0x4], R7 ;  /* 0x0000040702007986 */ /* 0x0007e8000c10110c */
[----:B------:R3:W-:Y:S04]  /*2290*/  STG.E.U8 desc[UR12][R2.64+0x5], R7 ;  /* 0x0000050702007986 */ /* 0x0007e8000c10110c */
[----:B------:R3:W-:Y:S04]  /*22a0*/  STG.E.U8 desc[UR12][R2.64+0x6], R7 ;  /* 0x0000060702007986 */ /* 0x0007e8000c10110c */
[----:B------:R3:W-:Y:S01]  /*22b0*/  STG.E.U8 desc[UR12][R2.64+0x7], R7 ;  /* 0x0000070702007986 */ /* 0x0007e2000c10110c */
[----:B------:R-:W-:Y:S05]  /*22c0*/  @P1 BRA `(.L_x_44) ;  /* 0xfffffffc00c81947 */ /* 0x000fea000383ffff */
.L_x_43:
[----:B------:R-:W-:Y:S05]  /*22d0*/  @!P0 EXIT ;  /* 0x000000000000894d */ /* 0x000fea0003800000 */
[----:B------:R-:W-:Y:S02]  /*22e0*/  ISETP.GE.U32.AND P0, PT, R4, 0x4, PT ;  /* 0x000000040400780c */ /* 0x000fe40003f06070 */
[----:B------:R-:W-:-:S04]  /*22f0*/  LOP3.LUT R0, R5, 0x3, RZ, 0xc0, !PT ;  /* 0x0000000305007812 */ /* 0x000fc800078ec0ff */
[----:B------:R-:W-:-:S07]  /*2300*/  ISETP.NE.AND P1, PT, R0, RZ, PT ;  /* 0x000000ff0000720c */ /* 0x000fce0003f25270 */
[----:B------:R-:W-:Y:S06]  /*2310*/  @!P0 BRA `(.L_x_45) ;  /* 0x0000000000248947 */ /* 0x000fec0003800000 */
[----:B------:R-:W2:Y:S01]  /*2320*/  LDCU.64 UR4, c[0x0][0x388] ;  /* 0x00007100ff0477ac */ /* 0x000ea20008000a00 */
[----:B---3--:R-:W-:Y:S02]  /*2330*/  IMAD R3, R6, R5, R8 ;  /* 0x0000000506037224 */ /* 0x008fe400078e0208 */
[----:B------:R-:W-:-:S03]  /*2340*/  VIADD R8, R8, 0x4 ;  /* 0x0000000408087836 */ /* 0x000fc60000000000 */
[----:B--2---:R-:W-:-:S04]  /*2350*/  IADD3 R2, P0, PT, R3, UR4, RZ ;  /* 0x0000000403027c10 */ /* 0x004fc8000ff1e0ff */
[----:B------:R-:W-:-:S05]  /*2360*/  LEA.HI.X.SX32 R3, R3, UR5, 0x1, P0 ;  /* 0x0000000503037c11 */ /* 0x000fca00080f0eff */
[----:B------:R2:W-:Y:S04]  /*2370*/  STG.E.U8 desc[UR12][R2.64], R7 ;  /* 0x0000000702007986 */ /* 0x0005e8000c10110c */
[----:B------:R2:W-:Y:S04]  /*2380*/  STG.E.U8 desc[UR12][R2.64+0x1], R7 ;  /* 0x0000010702007986 */ /* 0x0005e8000c10110c */
[----:B------:R2:W-:Y:S04]  /*2390*/  STG.E.U8 desc[UR12][R2.64+0x2], R7 ;  /* 0x0000020702007986 */ /* 0x0005e8000c10110c */
[----:B------:R2:W-:Y:S02]  /*23a0*/  STG.E.U8 desc[UR12][R2.64+0x3], R7 ;  /* 0x0000030702007986 */ /* 0x0005e4000c10110c */
.L_x_45:
[----:B------:R-:W-:Y:S05]  /*23b0*/  @!P1 EXIT ;  /* 0x000000000000994d */ /* 0x000fea0003800000 */
[----:B------:R-:W-:Y:S02]  /*23c0*/  ISETP.NE.AND P0, PT, R0, 0x1, PT ;  /* 0x000000010000780c */ /* 0x000fe40003f05270 */
[----:B--23--:R-:W-:-:S04]  /*23d0*/  LOP3.LUT R2, R5, 0x1, RZ, 0xc0, !PT ;  /* 0x0000000105027812 */ /* 0x00cfc800078ec0ff */
[----:B------:R-:W-:-:S07]  /*23e0*/  ISETP.NE.U32.AND P1, PT, R2, 0x1, PT ;  /* 0x000000010200780c */ /* 0x000fce0003f25070 */
[----:B------:R-:W-:Y:S06]  /*23f0*/  @!P0 BRA `(.L_x_46) ;  /* 0x00000000001c8947 */ /* 0x000fec0003800000 */
[----:B------:R-:W2:Y:S01]  /*2400*/  LDCU.64 UR4, c[0x0][0x388] ;  /* 0x00007100ff0477ac */ /* 0x000ea20008000a00 */
[----:B------:R-:W-:Y:S01]  /*2410*/  IMAD R0, R6, R5, R8 ;  /* 0x0000000506007224 */ /* 0x000fe200078e0208 */
[----:B------:R-:W-:-:S04]  /*2420*/  IADD3 R8, PT, PT, R8, 0x2, RZ ;  /* 0x0000000208087810 */ /* 0x000fc80007ffe0ff */
[----:B--2---:R-:W-:-:S04]  /*2430*/  IADD3 R2, P0, PT, R0, UR4, RZ ;  /* 0x0000000400027c10 */ /* 0x004fc8000ff1e0ff */
[----:B------:R-:W-:-:S05]  /*2440*/  LEA.HI.X.SX32 R3, R0, UR5, 0x1, P0 ;  /* 0x0000000500037c11 */ /* 0x000fca00080f0eff */
[----:B------:R2:W-:Y:S04]  /*2450*/  STG.E.U8 desc[UR12][R2.64], R7 ;  /* 0x0000000702007986 */ /* 0x0005e8000c10110c */
[----:B------:R2:W-:Y:S02]  /*2460*/  STG.E.U8 desc[UR12][R2.64+0x1], R7 ;  /* 0x0000010702007986 */ /* 0x0005e4000c10110c */
.L_x_46:
[----:B------:R-:W-:Y:S05]  /*2470*/  @P1 EXIT ;  /* 0x000000000000194d */ /* 0x000fea0003800000 */
[----:B------:R-:W2:Y:S01]  /*2480*/  LDCU.64 UR4, c[0x0][0x388] ;  /* 0x00007100ff0477ac */ /* 0x000ea20008000a00 */
[----:B------:R-:W-:-:S05]  /*2490*/  IMAD R5, R6, R5, R8 ;  /* 0x0000000506057224 */ /* 0x000fca00078e0208 */
[----:B--2---:R-:W-:-:S04]  /*24a0*/  IADD3 R2, P0, PT, R5, UR4, RZ ;  /* 0x0000000405027c10 */ /* 0x004fc8000ff1e0ff */
[----:B------:R-:W-:-:S05]  /*24b0*/  LEA.HI.X.SX32 R3, R5, UR5, 0x1, P0 ;  /* 0x0000000505037c11 */ /* 0x000fca00080f0eff */
[----:B------:R-:W-:Y:S01]  /*24c0*/  STG.E.U8 desc[UR12][R2.64], R7 ;  /* 0x0000000702007986 */ /* 0x000fe2000c10110c */
[----:B------:R-:W-:Y:S05]  /*24d0*/  EXIT ;  /* 0x000000000000794d */ /* 0x000fea0003800000 */
        .weak           $__internal_0_$__cuda_sm3x_div_rn_noftz_f32_slowpath
        .type           $__internal_0_$__cuda_sm3x_div_rn_noftz_f32_slowpath,@function
        .size           $__internal_0_$__cuda_sm3x_div_rn_noftz_f32_slowpath,(.L_x_275 - $__internal_0_$__cuda_sm3x_div_rn_noftz_f32_slowpath)
$__internal_0_$__cuda_sm3x_div_rn_noftz_f32_slowpath:
[----:B------:R-:W-:Y:S01]  /*24e0*/  SHF.R.U32.HI R9, RZ, 0x17, R4 ;  /* 0x00000017ff097819 */ /* 0x000fe20000011604 */
[----:B------:R-:W-:Y:S01]  /*24f0*/  BSSY.RECONVERGENT B0, `(.L_x_47) ;  /* 0x0000064000007945 */ /* 0x000fe20003800200 */
[----:B------:R-:W-:Y:S01]  /*2500*/  SHF.R.U32.HI R13, RZ, 0x17, R3 ;  /* 0x00000017ff0d7819 */ /* 0x000fe20000011603 */
[----:B------:R-:W-:Y:S01]  /*2510*/  IMAD.MOV.U32 R16, RZ, RZ, 0x437f0000 ;  /* 0x437f0000ff107424 */ /* 0x000fe200078e00ff */
[----:B------:R-:W-:Y:S02]  /*2520*/  LOP3.LUT R9, R9, 0xff, RZ, 0xc0, !PT ;  /* 0x000000ff09097812 */ /* 0x000fe400078ec0ff */
[----:B------:R-:W-:-:S03]  /*2530*/  LOP3.LUT R13, R13, 0xff, RZ, 0xc0, !PT ;  /* 0x000000ff0d0d7812 */ /* 0x000fc600078ec0ff */
[----:B------:R-:W-:Y:S01]  /*2540*/  VIADD R14, R9, 0xffffffff ;  /* 0xffffffff090e7836 */ /* 0x000fe20000000000 */
[----:B------:R-:W-:-:S04]  /*2550*/  IADD3 R15, PT, PT, R13, -0x1, RZ ;  /* 0xffffffff0d0f7810 */ /* 0x000fc80007ffe0ff */
[----:B------:R-:W-:-:S04]  /*2560*/  ISETP.GT.U32.AND P0, PT, R14, 0xfd, PT ;  /* 0x000000fd0e00780c */ /* 0x000fc80003f04070 */
[----:B------:R-:W-:-:S13]  /*2570*/  ISETP.GT.U32.OR P0, PT, R15, 0xfd, P0 ;  /* 0x000000fd0f00780c */ /* 0x000fda0000704470 */
[----:B------:R-:W-:Y:S01]  /*2580*/  @!P0 MOV R10, RZ ;  /* 0x000000ff000a8202 */ /* 0x000fe20000000f00 */
[----:B------:R-:W-:Y:S06]  /*2590*/  @!P0 BRA `(.L_x_48) ;  /* 0x0000000000608947 */ /* 0x000fec0003800000 */
[----:B------:R-:W-:Y:S01]  /*25a0*/  IMAD.MOV.U32 R0, RZ, RZ, 0x437f0000 ;  /* 0x437f0000ff007424 */ /* 0x000fe200078e00ff */
[----:B------:R-:W-:-:S04]  /*25b0*/  FSETP.GTU.FTZ.AND P0, PT, |R3|, +INF , PT ;  /* 0x7f8000000300780b */ /* 0x000fc80003f1c200 */
[----:B------:R-:W-:-:S04]  /*25c0*/  FSETP.GTU.FTZ.AND P1, PT, |R0|, +INF , PT ;  /* 0x7f8000000000780b */ /* 0x000fc80003f3c200 */
[----:B------:R-:W-:-:S13]  /*25d0*/  PLOP3.LUT P0, PT, P0, P1, PT, 0xf8, 0x8f ;  /* 0x00000000008f781c */ /* 0x000fda0000703f70 */
[----:B------:R-:W-:Y:S05]  /*25e0*/  @P0 BRA `(.L_x_49) ;  /* 0x00000004004c0947 */ /* 0x000fea0003800000 */
[----:B------:R-:W-:-:S13]  /*25f0*/  LOP3.LUT P0, RZ, R16, 0x7fffffff, R3, 0xc8, !PT ;  /* 0x7fffffff10ff7812 */ /* 0x000fda000780c803 */
[----:B------:R-:W-:Y:S05]  /*2600*/  @!P0 BRA `(.L_x_50) ;  /* 0x00000004003c8947 */ /* 0x000fea0003800000 */
[C---:B------:R-:W-:Y:S02]  /*2610*/  FSETP.NEU.FTZ.AND P2, PT, |R3|.reuse, +INF , PT ;  /* 0x7f8000000300780b */ /* 0x040fe40003f5d200 */
[----:B------:R-:W-:Y:S02]  /*2620*/  FSETP.NEU.FTZ.AND P1, PT, |R0|, +INF , PT ;  /* 0x7f8000000000780b */ /* 0x000fe40003f3d200 */
[----:B------:R-:W-:-:S11]  /*2630*/  FSETP.NEU.FTZ.AND P0, PT, |R3|, +INF , PT ;  /* 0x7f8000000300780b */ /* 0x000fd60003f1d200 */
[----:B------:R-:W-:Y:S05]  /*2640*/  @!P1 BRA !P2, `(.L_x_50) ;  /* 0x00000004002c9947 */ /* 0x000fea0005000000 */
[----:B------:R-:W-:-:S04]  /*2650*/  LOP3.LUT P2, RZ, R3, 0x7fffffff, RZ, 0xc0, !PT ;  /* 0x7fffffff03ff7812 */ /* 0x000fc8000784c0ff */
[----:B------:R-:W-:-:S13]  /*2660*/  PLOP3.LUT P1, PT, P1, P2, PT, 0x2f, 0xf2 ;  /* 0x0000000000f2781c */ /* 0x000fda0000f24577 */
[----:B------:R-:W-:Y:S05]  /*2670*/  @P1 BRA `(.L_x_51) ;  /* 0x0000000400181947 */ /* 0x000fea0003800000 */
[----:B------:R-:W-:-:S04]  /*2680*/  LOP3.LUT P1, RZ, R16, 0x7fffffff, RZ, 0xc0, !PT ;  /* 0x7fffffff10ff7812 */ /* 0x000fc8000782c0ff */
[----:B------:R-:W-:-:S13]  /*2690*/  PLOP3.LUT P0, PT, P0, P1, PT, 0x2f, 0xf2 ;  /* 0x0000000000f2781c */ /* 0x000fda0000702577 */
[----:B------:R-:W-:Y:S05]  /*26a0*/  @P0 BRA `(.L_x_52) ;  /* 0x0000000400000947 */ /* 0x000fea0003800000 */
[----:B------:R-:W-:Y:S02]  /*26b0*/  ISETP.GE.AND P0, PT, R15, RZ, PT ;  /* 0x000000ff0f00720c */ /* 0x000fe40003f06270 */
[----:B------:R-:W-:-:S11]  /*26c0*/  ISETP.GE.AND P1, PT, R14, RZ, PT ;  /* 0x000000ff0e00720c */ /* 0x000fd60003f26270 */
[----:B------:R-:W-:Y:S01]  /*26d0*/  @P0 MOV R10, RZ ;  /* 0x000000ff000a0202 */ /* 0x000fe20000000f00 */
[----:B------:R-:W-:Y:S02]  /*26e0*/  @!P0 IMAD.MOV.U32 R10, RZ, RZ, -0x40 ;  /* 0xffffffc0ff0a8424 */ /* 0x000fe400078e00ff */
[----:B------:R-:W-:Y:S01]  /*26f0*/  @!P0 FFMA R3, R3, 1.84467440737095516160e+19, RZ ;  /* 0x5f80000003038823 */ /* 0x000fe200000000ff */
[----:B------:R-:W-:Y:S02]  /*2700*/  @!P1 FFMA R16, R0, 1.84467440737095516160e+19, RZ ;  /* 0x5f80000000109823 */ /* 0x000fe400000000ff */
[----:B------:R-:W-:-:S07]  /*2710*/  @!P1 IADD3 R10, PT, PT, R10, 0x40, RZ ;  /* 0x000000400a0a9810 */ /* 0x000fce0007ffe0ff */
.L_x_48:
[----:B------:R-:W-:Y:S01]  /*2720*/  LEA R17, R9, 0xc0800000, 0x17 ;  /* 0xc080000009117811 */ /* 0x000fe200078eb8ff */
[----:B------:R-:W-:Y:S04]  /*2730*/  BSSY.RECONVERGENT B1, `(.L_x_53) ;  /* 0x0000036000017945 */ /* 0x000fe80003800200 */
[----:B------:R-:W-:Y:S01]  /*2740*/  IMAD.IADD R17, R16, 0x1, -R17 ;  /* 0x0000000110117824 */ /* 0x000fe200078e0a11 */
[----:B------:R-:W-:-:S03]  /*2750*/  IADD3 R16, PT, PT, R13, -0x7f, RZ ;  /* 0xffffff810d107810 */ /* 0x000fc60007ffe0ff */
[----:B------:R-:W0:Y:S01]  /*2760*/  MUFU.RCP R14, R17 ;  /* 0x00000011000e7308 */ /* 0x000e220000001000 */
[----:B------:R-:W-:Y:S01]  /*2770*/  FADD.FTZ R15, -R17, -RZ ;  /* 0x800000ff110f7221 */ /* 0x000fe20000010100 */
[C---:B------:R-:W-:Y:S01]  /*2780*/  IMAD R0, R16.reuse, -0x800000, R3 ;  /* 0xff80000010007824 */ /* 0x040fe200078e0203 */
[----:B------:R-:W-:-:S05]  /*2790*/  IADD3 R9, PT, PT, R16, 0x7f, -R9 ;  /* 0x0000007f10097810 */ /* 0x000fca0007ffe809 */
[----:B------:R-:W-:Y:S02]  /*27a0*/  IMAD.IADD R9, R9, 0x1, R10 ;  /* 0x0000000109097824 */ /* 0x000fe400078e020a */
[----:B0-----:R-:W-:-:S04]  /*27b0*/  FFMA R13, R14, R15, 1 ;  /* 0x3f8000000e0d7423 */ /* 0x001fc8000000000f */
[----:B------:R-:W-:-:S04]  /*27c0*/  FFMA R13, R14, R13, R14 ;  /* 0x0000000d0e0d7223 */ /* 0x000fc8000000000e */
[----:B------:R-:W-:-:S04]  /*27d0*/  FFMA R14, R0, R13, RZ ;  /* 0x0000000d000e7223 */ /* 0x000fc800000000ff */
[----:B------:R-:W-:-:S04]  /*27e0*/  FFMA R3, R15, R14, R0 ;  /* 0x0000000e0f037223 */ /* 0x000fc80000000000 */
[----:B------:R-:W-:-:S04]  /*27f0*/  FFMA R14, R13, R3, R14 ;  /* 0x000000030d0e7223 */ /* 0x000fc8000000000e */
[----:B------:R-:W-:-:S04]  /*2800*/  FFMA R15, R15, R14, R0 ;  /* 0x0000000e0f0f7223 */ /* 0x000fc80000000000 */
[----:B------:R-:W-:-:S05]  /*2810*/  FFMA R0, R13, R15, R14 ;  /* 0x0000000f0d007223 */ /* 0x000fca000000000e */
[----:B------:R-:W-:-:S04]  /*2820*/  SHF.R.U32.HI R3, RZ, 0x17, R0 ;  /* 0x00000017ff037819 */ /* 0x000fc80000011600 */
[----:B------:R-:W-:-:S04]  /*2830*/  LOP3.LUT R10, R3, 0xff, RZ, 0xc0, !PT ;  /* 0x000000ff030a7812 */ /* 0x000fc800078ec0ff */
[----:B------:R-:W-:-:S05]  /*2840*/  IADD3 R3, PT, PT, R10, R9, RZ ;  /* 0x000000090a037210 */ /* 0x000fca0007ffe0ff */
[----:B------:R-:W-:-:S05]  /*2850*/  VIADD R10, R3, 0xffffffff ;  /* 0xffffffff030a7836 */ /* 0x000fca0000000000 */
[----:B------:R-:W-:-:S13]  /*2860*/  ISETP.GE.U32.AND P0, PT, R10, 0xfe, PT ;  /* 0x000000fe0a00780c */ /* 0x000fda0003f06070 */
[----:B------:R-:W-:Y:S05]  /*2870*/  @!P0 BRA `(.L_x_54) ;  /* 0x0000000000808947 */ /* 0x000fea0003800000 */
[----:B------:R-:W-:-:S13]  /*2880*/  ISETP.GT.AND P0, PT, R3, 0xfe, PT ;  /* 0x000000fe0300780c */ /* 0x000fda0003f04270 */
[----:B------:R-:W-:Y:S05]  /*2890*/  @P0 BRA `(.L_x_55) ;  /* 0x00000000006c0947 */ /* 0x000fea0003800000 */
[----:B------:R-:W-:-:S13]  /*28a0*/  ISETP.GE.AND P0, PT, R3, 0x1, PT ;  /* 0x000000010300780c */ /* 0x000fda0003f06270 */
[----:B------:R-:W-:Y:S05]  /*28b0*/  @P0 BRA `(.L_x_56) ;  /* 0x0000000000740947 */ /* 0x000fea0003800000 */
[----:B------:R-:W-:Y:S02]  /*28c0*/  ISETP.GE.AND P0, PT, R3, -0x18, PT ;  /* 0xffffffe80300780c */ /* 0x000fe40003f06270 */
[----:B------:R-:W-:-:S11]  /*28d0*/  LOP3.LUT R0, R0, 0x80000000, RZ, 0xc0, !PT ;  /* 0x8000000000007812 */ /* 0x000fd600078ec0ff */
[----:B------:R-:W-:Y:S05]  /*28e0*/  @!P0 BRA `(.L_x_56) ;  /* 0x0000000000688947 */ /* 0x000fea0003800000 */
[CCC-:B------:R-:W-:Y:S01]  /*28f0*/  FFMA.RZ R9, R13.reuse, R15.reuse, R14.reuse ;  /* 0x0000000f0d097223 */ /* 0x1c0fe2000000c00e */
[CCC-:B------:R-:W-:Y:S01]  /*2900*/  FFMA.RP R10, R13.reuse, R15.reuse, R14.reuse ;  /* 0x0000000f0d0a7223 */ /* 0x1c0fe2000000800e */
[----:B------:R-:W-:Y:S01]  /*2910*/  FFMA.RM R15, R13, R15, R14 ;  /* 0x0000000f0d0f7223 */ /* 0x000fe2000000400e */
[----:B------:R-:W-:Y:S02]  /*2920*/  IADD3 R13, PT, PT, R3, 0x20, RZ ;  /* 0x00000020030d7810 */ /* 0x000fe40007ffe0ff */
[----:B------:R-:W-:Y:S02]  /*2930*/  LOP3.LUT R9, R9, 0x7fffff, RZ, 0xc0, !PT ;  /* 0x007fffff09097812 */ /* 0x000fe400078ec0ff */
[----:B------:R-:W-:Y:S02]  /*2940*/  ISETP.NE.AND P2, PT, R3, RZ, PT ;  /* 0x000000ff0300720c */ /* 0x000fe40003f45270 */
[----:B------:R-:W-:Y:S02]  /*2950*/  LOP3.LUT R14, R9, 0x800000, RZ, 0xfc, !PT ;  /* 0x00800000090e7812 */ /* 0x000fe400078efcff */
[----:B------:R-:W-:Y:S01]  /*2960*/  ISETP.NE.AND P1, PT, R3, RZ, PT ;  /* 0x000000ff0300720c */ /* 0x000fe20003f25270 */
[----:B------:R-:W-:Y:S01]  /*2970*/  IMAD.MOV R3, RZ, RZ, -R3 ;  /* 0x000000ffff037224 */ /* 0x000fe200078e0a03 */
[----:B------:R-:W-:-:S02]  /*2980*/  SHF.L.U32 R13, R14, R13, RZ ;  /* 0x0000000d0e0d7219 */ /* 0x000fc400000006ff */
[----:B------:R-:W-:Y:S02]  /*2990*/  FSETP.NEU.FTZ.AND P0, PT, R10, R15, PT ;  /* 0x0000000f0a00720b */ /* 0x000fe40003f1d000 */
[----:B------:R-:W-:Y:S02]  /*29a0*/  SEL R3, R3, RZ, P2 ;  /* 0x000000ff03037207 */ /* 0x000fe40001000000 */
[----:B------:R-:W-:Y:S02]  /*29b0*/  ISETP.NE.AND P1, PT, R13, RZ, P1 ;  /* 0x000000ff0d00720c */ /* 0x000fe40000f25270 */
[----:B------:R-:W-:Y:S02]  /*29c0*/  SHF.R.U32.HI R14, RZ, R3, R14 ;  /* 0x00000003ff0e7219 */ /* 0x000fe4000001160e */
[----:B------:R-:W-:Y:S02]  /*29d0*/  PLOP3.LUT P0, PT, P0, P1, PT, 0xf8, 0x8f ;  /* 0x00000000008f781c */ /* 0x000fe40000703f70 */
[----:B------:R-:W-:-:S02]  /*29e0*/  SHF.R.U32.HI R9, RZ, 0x1, R14 ;  /* 0x00000001ff097819 */ /* 0x000fc4000001160e */
[----:B------:R-:W-:-:S04]  /*29f0*/  SEL R10, RZ, 0x1, !P0 ;  /* 0x00000001ff0a7807 */ /* 0x000fc80004000000 */
[----:B------:R-:W-:-:S04]  /*2a00*/  LOP3.LUT R3, R10, 0x1, R9, 0xf8, !PT ;  /* 0x000000010a037812 */ /* 0x000fc800078ef809 */
[----:B------:R-:W-:-:S04]  /*2a10*/  LOP3.LUT R14, R3, R14, RZ, 0xc0, !PT ;  /* 0x0000000e030e7212 */ /* 0x000fc800078ec0ff */
[----:B------:R-:W-:-:S04]  /*2a20*/  IADD3 R9, PT, PT, R9, R14, RZ ;  /* 0x0000000e09097210 */ /* 0x000fc80007ffe0ff */
[----:B------:R-:W-:Y:S01]  /*2a30*/  LOP3.LUT R0, R9, R0, RZ, 0xfc, !PT ;  /* 0x0000000009007212 */ /* 0x000fe200078efcff */
[----:B------:R-:W-:Y:S06]  /*2a40*/  BRA `(.L_x_56) ;  /* 0x0000000000107947 */ /* 0x000fec0003800000 */
.L_x_55:
[----:B------:R-:W-:-:S04]  /*2a50*/  LOP3.LUT R0, R0, 0x80000000, RZ, 0xc0, !PT ;  /* 0x8000000000007812 */ /* 0x000fc800078ec0ff */
[----:B------:R-:W-:Y:S01]  /*2a60*/  LOP3.LUT R0, R0, 0x7f800000, RZ, 0xfc, !PT ;  /* 0x7f80000000007812 */ /* 0x000fe200078efcff */
[----:B------:R-:W-:Y:S06]  /*2a70*/  BRA `(.L_x_56) ;  /* 0x0000000000047947 */ /* 0x000fec0003800000 */
.L_x_54:
[----:B------:R-:W-:-:S07]  /*2a80*/  IMAD R0, R9, 0x800000, R0 ;  /* 0x0080000009007824 */ /* 0x000fce00078e0200 */
.L_x_56:
[----:B------:R-:W-:Y:S05]  /*2a90*/  BSYNC.RECONVERGENT B1 ;  /* 0x0000000000017941 */ /* 0x000fea0003800200 */
.L_x_53:
[----:B------:R-:W-:Y:S05]  /*2aa0*/  BRA `(.L_x_57) ;  /* 0x0000000000207947 */ /* 0x000fea0003800000 */
.L_x_52:
[----:B------:R-:W-:-:S04]  /*2ab0*/  LOP3.LUT R0, R16, 0x80000000, R3, 0x48, !PT ;  /* 0x8000000010007812 */ /* 0x000fc800078e4803 */
[----:B------:R-:W-:Y:S01]  /*2ac0*/  LOP3.LUT R0, R0, 0x7f800000, RZ, 0xfc, !PT ;  /* 0x7f80000000007812 */ /* 0x000fe200078efcff */
[----:B------:R-:W-:Y:S06]  /*2ad0*/  BRA `(.L_x_57) ;  /* 0x0000000000147947 */ /* 0x000fec0003800000 */
.L_x_51:
[----:B------:R-:W-:Y:S01]  /*2ae0*/  LOP3.LUT R0, R16, 0x80000000, R3, 0x48, !PT ;  /* 0x8000000010007812 */ /* 0x000fe200078e4803 */
[----:B------:R-:W-:Y:S06]  /*2af0*/  BRA `(.L_x_57) ;  /* 0x00000000000c7947 */ /* 0x000fec0003800000 */
.L_x_50:
[----:B------:R-:W0:Y:S01]  /*2b00*/  MUFU.RSQ R0, -QNAN ;  /* 0xffc0000000007908 */ /* 0x000e220000001400 */
[----:B------:R-:W-:Y:S05]  /*2b10*/  BRA `(.L_x_57) ;  /* 0x0000000000047947 */ /* 0x000fea0003800000 */
.L_x_49:
[----:B------:R-:W-:-:S07]  /*2b20*/  FADD.FTZ R0, R3, R0 ;  /* 0x0000000003007221 */ /* 0x000fce0000010000 */
.L_x_57:
[----:B------:R-:W-:Y:S05]  /*2b30*/  BSYNC.RECONVERGENT B0 ;  /* 0x0000000000007941 */ /* 0x000fea0003800200 */
.L_x_47:
[----:B------:R-:W-:-:S04]  /*2b40*/  HFMA2 R9, -RZ, RZ, 0, 0 ;  /* 0x00000000ff097431 */ /* 0x000fc800000001ff */
[----:B0-----:R-:W-:Y:S05]  /*2b50*/  RET.REL.NODEC R8 `(_Z25convolutionKernelVerticalPhS_iiii) ;  /* 0xffffffd408287950 */ /* 0x001fea0003c3ffff */
.L_x_58:
[----:B------:R-:W-:-:S00]  /*2b60*/  BRA `(.L_x_58) ;  /* 0xfffffffc00fc7947 */ /* 0x000fc0000383ffff */
[----:B------:R-:W-:-:S00]  /*2b70*/  NOP ;  /* 0x0000000000007918 */ /* 0x000fc00000000000 */
        /* <DEDUP_REMOVED lines=8> */
.L_x_275:


//--------------------- .text._Z27convolutionKernelHorizontalPhS_iiii --------------------------
	.section	.text._Z27convolutionKernelHorizontalPhS_iiii,"ax",@progbits
	.align	128
        .global         _Z27convolutionKernelHorizontalPhS_iiii
        .type           _Z27convolutionKernelHorizontalPhS_iiii,@function
        .size           _Z27convolutionKernelHorizontalPhS_iiii,(.L_x_276 - _Z27convolutionKernelHorizontalPhS_iiii)
        .other          _Z27convolutionKernelHorizontalPhS_iiii,@"STO_CUDA_ENTRY STV_DEFAULT"
_Z27convolutionKernelHorizontalPhS_iiii:
.text._Z27convolutionKernelHorizontalPhS_iiii:
[----:B------:R-:W-:Y:S01]  /*0000*/  LDC R1, c[0x0][0x37c] ;  /* 0x0000df00ff017b82 */ /* 0x000fe20000000800 */
[----:B------:R-:W0:Y:S07]  /*0010*/  S2R R7, SR_TID.X ;  /* 0x0000000000077919 */ /* 0x000e2e0000002100 */
[----:B------:R-:W1:Y:S01]  /*0020*/  S2UR UR6, SR_CTAID.X ;  /* 0x00000000000679c3 */ /* 0x000e620000002500 */
[----:B------:R-:W2:Y:S01]  /*0030*/  LDCU.64 UR12, c[0x0][0x358] ;  /* 0x00006b00ff0c77ac */ /* 0x000ea20008000a00 */
[----:B------:R-:W-:Y:S01]  /*0040*/  BSSY.RECONVERGENT B0, `(.L_x_59) ;  /* 0x000009a000007945 */ /* 0x000fe20003800200 */
[----:B------:R-:W3:Y:S05]  /*0050*/  LDCU.64 UR8, c[0x0][0x380] ;  /* 0x00007000ff0877ac */ /* 0x000eea0008000a00 */
[----:B------:R-:W1:Y:S01]  /*0060*/  LDC R0, c[0x0][0x360] ;  /* 0x0000d800ff007b82 */ /* 0x000e620000000800 */
[----:B------:R-:W4:Y:S01]  /*0070*/  LDCU UR5, c[0x0][0x364] ;  /* 0x00006c80ff0577ac */ /* 0x000f220008000800 */
[----:B------:R-:W1:Y:S06]  /*0080*/  LDCU.64 UR10, c[0x0][0x380] ;  /* 0x00007000ff0a77ac */ /* 0x000e6c0008000a00 */
[----:B------:R-:W4:Y:S01]  /*0090*/  S2UR UR4, SR_CTAID.Y ;  /* 0x00000000000479c3 */ /* 0x000f220000002600 */
        /* <DEDUP_REMOVED lines=27> */
[----:B------:R-:W-:Y:S02]  /*0250*/  ISETP.GE.U32.AND P1, PT, R5, R0, PT ;  /* 0x000000000500720c */ /* 0x000fe40003f26070 */
[----:B------:R-:W-:-:S11]  /*0260*/  MOV R5, R7 ;  /* 0x0000000700057202 */ /* 0x000fd60000000f00 */
[----:B------:R-:W-:Y:S02]  /*0270*/  @P1 IADD3 R10, PT, PT, R10, 0x1, RZ ;  /* 0x000000010a0a1810 */ /* 0x000fe40007ffe0ff */
[----:B------:R-:W-:-:S05]  /*0280*/  @!P2 LOP3.LUT R10, RZ, R0, RZ, 0x33, !PT ;  /* 0x00000000ff0aa212 */ /* 0x000fca00078e33ff */
[----:B------:R-:W-:-:S05]  /*0290*/  IMAD.IADD R9, R9, 0x1, R10 ;  /* 0x0000000109097824 */ /* 0x000fca00078e020a */
[C---:B------:R-:W-:Y:S02]  /*02a0*/  LOP3.LUT R3, R9.reuse, 0x3, RZ, 0xc0, !PT ;  /* 0x0000000309037812 */ /* 0x040fe400078ec0ff */
[----:B------:R-:W-:Y:S02]  /*02b0*/  ISETP.GE.U32.AND P0, PT, R9, 0x3, PT ;  /* 0x000000030900780c */ /* 0x000fe40003f06070 */
[----:B------:R-:W-:Y:S01]  /*02c0*/  ISETP.NE.AND P1, PT, R3, 0x3, PT ;  /* 0x000000030300780c */ /* 0x000fe20003f25270 */
[----:B------:R-:W-:Y:S02]  /*02d0*/  VIADD R3, R4, 0xfffffffe ;  /* 0xfffffffe04037836 */ /* 0x000fe40000000000 */
[----:B0-----:R-:W-:-:S10]  /*02e0*/  VIADD R4, R2, 0xffffffff ;  /* 0xffffffff02047836 */ /* 0x001fd40000000000 */
[----:B------:R-:W-:Y:S05]  /*02f0*/  @!P1 BRA `(.L_x_62) ;  /* 0x0000000000709947 */ /* 0x000fea0003800000 */
[----:B------:R-:W0:Y:S01]  /*0300*/  S2R R12, SR_CgaCtaId ;  /* 0x00000000000c7919 */ /* 0x000e220000008800 */
[----:B------:R-:W-:Y:S01]  /*0310*/  MOV R5, 0x400 ;  /* 0x0000040000057802 */ /* 0x000fe20000000f00 */
[----:B------:R-:W-:Y:S02]  /*0320*/  VIADD R9, R9, 0x1 ;  /* 0x0000000109097836 */ /* 0x000fe40000000000 */
[----:B------:R-:W-:-:S03]  /*0330*/  HFMA2 R8, -RZ, RZ, 0, 0 ;  /* 0x00000000ff087431 */ /* 0x000fc600000001ff */
[----:B------:R-:W-:Y:S02]  /*0340*/  LOP3.LUT R9, R9, 0x3, RZ, 0xc0, !PT ;  /* 0x0000000309097812 */ /* 0x000fe400078ec0ff */
[----:B0-----:R-:W-:Y:S01]  /*0350*/  LEA R12, R12, R5, 0x18 ;  /* 0x000000050c0c7211 */ /* 0x001fe200078ec0ff */
[----:B------:R-:W-:-:S07]  /*0360*/  IMAD.MOV.U32 R5, RZ, RZ, R7 ;  /* 0x000000ffff057224 */ /* 0x000fce00078e0007 */
.L_x_63:
[----:B0-----:R-:W-:-:S05]  /*0370*/  LOP3.LUT R10, R5, 0xffff, RZ, 0xc0, !PT ;  /* 0x0000ffff050a7812 */ /* 0x001fca00078ec0ff */
[----:B------:R-:W-:-:S05]  /*0380*/  IMAD R10, R10, 0xaaab, RZ ;  /* 0x0000aaab0a0a7824 */ /* 0x000fca00078e02ff */
[----:B------:R-:W-:-:S04]  /*0390*/  SHF.R.U32.HI R10, RZ, 0x11, R10 ;  /* 0x00000011ff0a7819 */ /* 0x000fc8000001160a */
[----:B------:R-:W-:-:S05]  /*03a0*/  PRMT R11, R10, 0x9910, RZ ;  /* 0x000099100a0b7816 */ /* 0x000fca00000000ff */
[----:B------:R-:W-:-:S04]  /*03b0*/  IMAD R11, R11, 0x3, RZ ;  /* 0x000000030b0b7824 */ /* 0x000fc800078e02ff */
[----:B------:R-:W-:-:S05]  /*03c0*/  IMAD.MOV R11, RZ, RZ, -R11 ;  /* 0x000000ffff0b7224 */ /* 0x000fca00078e0a0b */
[----:B------:R-:W-:Y:S02]  /*03d0*/  PRMT R14, R11, 0x7710, RZ ;  /* 0x000077100b0e7816 */ /* 0x000fe400000000ff */
[----:B------:R-:W-:Y:S02]  /*03e0*/  VIADDMNMX.RELU R11, R3, R10, R4, PT ;  /* 0x0000000a030b7246 */ /* 0x000fe40003801104 */
[----:B------:R-:W-:-:S03]  /*03f0*/  IADD3 R10, PT, PT, R14, R5, RZ ;  /* 0x000000050e0a7210 */ /* 0x000fc60007ffe0ff */
[----:B------:R-:W-:Y:S01]  /*0400*/  IMAD R11, R2, UR4, R11 ;  /* 0x00000004020b7c24 */ /* 0x000fe2000f8e020b */
        /* <DEDUP_REMOVED lines=11> */
.L_x_62:
[----:B------:R-:W-:Y:S05]  /*04c0*/  BSYNC.RECONVERGENT B1 ;  /* 0x0000000000017941 */ /* 0x000fea0003800200 */
.L_x_61:
[----:B------:R-:W-:Y:S05]  /*04d0*/  @!P0 BRA `(.L_x_60) ;  /* 0x0000000400408947 */ /* 0x000fea0003800000 */
[----:B------:R-:W1:Y:S01]  /*04e0*/  S2R R9, SR_CgaCtaId ;  /* 0x0000000000097919 */ /* 0x000e620000008800 */
[----:B0-----:R-:W-:-:S04]  /*04f0*/  MOV R10, 0x400 ;  /* 0x00000400000a7802 */ /* 0x001fc80000000f00 */
[----:B-1----:R-:W-:-:S07]  /*0500*/  LEA R10, R9, R10, 0x18 ;  /* 0x0000000a090a7211 */ /* 0x002fce00078ec0ff */
.L_x_64:
[----:B-1----:R-:W-:Y:S01]  /*0510*/  LOP3.LUT R8, R5, 0xffff, RZ, 0xc0, !PT ;  /* 0x0000ffff05087812 */ /* 0x002fe200078ec0ff */
[----:B------:R-:W-:-:S04]  /*0520*/  IMAD.IADD R9, R0, 0x1, R5 ;  /* 0x0000000100097824 */ /* 0x000fc800078e0205 */
[----:B------:R-:W-:Y:S01]  /*0530*/  IMAD R11, R8, 0xaaab, RZ ;  /* 0x0000aaab080b7824 */ /* 0x000fe200078e02ff */
[C---:B------:R-:W-:Y:S01]  /*0540*/  LOP3.LUT R8, R9.reuse, 0xffff, RZ, 0xc0, !PT ;  /* 0x0000ffff09087812 */ /* 0x040fe200078ec0ff */
[----:B------:R-:W-:-:S03]  /*0550*/  IMAD.IADD R13, R9, 0x1, R0 ;  /* 0x00000001090d7824 */ /* 0x000fc600078e0200 */
[----:B------:R-:W-:Y:S01]  /*0560*/  SHF.R.U32.HI R16, RZ, 0x11, R11 ;  /* 0x00000011ff107819 */ /* 0x000fe2000001160b */
[----:B------:R-:W-:Y:S01]  /*0570*/  IMAD R8, R8, 0xaaab, RZ ;  /* 0x0000aaab08087824 */ /* 0x000fe200078e02ff */
[C---:B------:R-:W-:Y:S02]  /*0580*/  IADD3 R11, PT, PT, R13.reuse, R0, RZ ;  /* 0x000000000d0b7210 */ /* 0x040fe40007ffe0ff */
[----:B------:R-:W-:Y:S02]  /*0590*/  LOP3.LUT R12, R13, 0xffff, RZ, 0xc0, !PT ;  /* 0x0000ffff0d0c7812 */ /* 0x000fe400078ec0ff */
[----:B------:R-:W-:Y:S02]  /*05a0*/  SHF.R.U32.HI R14, RZ, 0x11, R8 ;  /* 0x00000011ff0e7819 */ /* 0x000fe40000011608 */
[----:B------:R-:W-:Y:S01]  /*05b0*/  LOP3.LUT R8, R11, 0xffff, RZ, 0xc0, !PT ;  /* 0x0000ffff0b087812 */ /* 0x000fe200078ec0ff */
[----:B------:R-:W-:Y:S01]  /*05c0*/  IMAD R12, R12, 0xaaab, RZ ;  /* 0x0000aaab0c0c7824 */ /* 0x000fe200078e02ff */
[----:B------:R-:W-:-:S02]  /*05d0*/  PRMT R15, R16, 0x9910, RZ ;  /* 0x00009910100f7816 */ /* 0x000fc400000000ff */
[----:B------:R-:W-:Y:S01]  /*05e0*/  PRMT R18, R14, 0x9910, RZ ;  /* 0x000099100e127816 */ /* 0x000fe200000000ff */
[----:B------:R-:W-:Y:S01]  /*05f0*/  IMAD R8, R8, 0xaaab, RZ ;  /* 0x0000aaab08087824 */ /* 0x000fe200078e02ff */
[----:B------:R-:W-:Y:S01]  /*0600*/  SHF.R.U32.HI R12, RZ, 0x11, R12 ;  /* 0x00000011ff0c7819 */ /* 0x000fe2000001160c */
[----:B------:R-:W-:Y:S01]  /*0610*/  IMAD R17, R15, 0x3, RZ ;  /* 0x000000030f117824 */ /* 0x000fe200078e02ff */
[----:B------:R-:W-:Y:S01]  /*0620*/  VIADDMNMX.RELU R19, R3, R16, R4, PT ;  /* 0x0000001003137246 */ /* 0x000fe20003801104 */
[----:B------:R-:W-:Y:S01]  /*0630*/  IMAD.MOV.U32 R15, RZ, RZ, R18 ;  /* 0x000000ffff0f7224 */ /* 0x000fe200078e0012 */
[----:B------:R-:W-:Y:S01]  /*0640*/  SHF.R.U32.HI R8, RZ, 0x11, R8 ;  /* 0x00000011ff087819 */ /* 0x000fe20000011608 */
[----:B------:R-:W-:Y:S01]  /*0650*/  IMAD.MOV R17, RZ, RZ, -R17 ;  /* 0x000000ffff117224 */ /* 0x000fe200078e0a11 */
[----:B------:R-:W-:Y:S01]  /*0660*/  PRMT R20, R12, 0x9910, RZ ;  /* 0x000099100c147816 */ /* 0x000fe200000000ff */
[----:B------:R-:W-:Y:S01]  /*0670*/  IMAD R15, R15, 0x3, RZ ;  /* 0x000000030f0f7824 */ /* 0x000fe200078e02ff */
[----:B------:R-:W-:Y:S01]  /*0680*/  PRMT R21, R8, 0x9910, RZ ;  /* 0x0000991008157816 */ /* 0x000fe200000000ff */
[----:B------:R-:W-:Y:S01]  /*0690*/  IMAD R19, R2, UR4, R19 ;  /* 0x0000000402137c24 */ /* 0x000fe2000f8e0213 */
[----:B------:R-:W-:Y:S01]  /*06a0*/  MOV R16, R20 ;  /* 0x0000001400107202 */ /* 0x000fe20000000f00 */
[----:B------:R-:W-:Y:S01]  /*06b0*/  IMAD.MOV R20, RZ, RZ, -R15 ;  /* 0x000000ffff147224 */ /* 0x000fe200078e0a0f */
[----:B------:R-:W-:Y:S01]  /*06c0*/  PRMT R18, R17, 0x7710, RZ ;  /* 0x0000771011127816 */ /* 0x000fe200000000ff */
[----:B------:R-:W-:-:S02]  /*06d0*/  IMAD.MOV.U32 R17, RZ, RZ, R21 ;  /* 0x000000ffff117224 */ /* 0x000fc400078e0015 */
[----:B------:R-:W-:Y:S01]  /*06e0*/  IMAD R16, R16, 0x3, RZ ;  /* 0x0000000310107824 */ /* 0x000fe200078e02ff */
[----:B------:R-:W-:Y:S01]  /*06f0*/  IADD3 R15, PT, PT, R18, R5, RZ ;  /* 0x00000005120f7210 */ /* 0x000fe20007ffe0ff */
[----:B------:R-:W-:Y:S01]  /*0700*/  IMAD R17, R17, 0x3, RZ ;  /* 0x0000000311117824 */ /* 0x000fe200078e02ff */
[----:B------:R-:W-:Y:S01]  /*0710*/  PRMT R18, R20, 0x7710, RZ ;  /* 0x0000771014127816 */ /* 0x000fe200000000ff */
[----:B------:R-:W-:Y:S01]  /*0720*/  IMAD.MOV R16, RZ, RZ, -R16 ;  /* 0x000000ffff107224 */ /* 0x000fe200078e0a10 */
[----:B------:R-:W-:Y:S02]  /*0730*/  LOP3.LUT R20, R15, 0xffff, RZ, 0xc0, !PT ;  /* 0x0000ffff0f147812 */ /* 0x000fe400078ec0ff */
[----:B------:R-:W-:Y:S02]  /*0740*/  IADD3 R17, PT, PT, RZ, -R17, RZ ;  /* 0x80000011ff117210 */ /* 0x000fe40007ffe0ff */
[----:B------:R-:W-:Y:S01]  /*0750*/  VIADDMNMX.RELU R15, R3, R14, R4, PT ;  /* 0x0000000e030f7246 */ /* 0x000fe20003801104 */
[----:B------:R-:W-:Y:S01]  /*0760*/  IMAD.IADD R14, R9, 0x1, R18 ;  /* 0x00000001090e7824 */ /* 0x000fe200078e0212 */
[----:B------:R-:W-:Y:S01]  /*0770*/  PRMT R16, R16, 0x7710, RZ ;  /* 0x0000771010107816 */ /* 0x000fe200000000ff */
[----:B------:R-:W-:Y:S01]  /*0780*/  IMAD R9, R19, 0x3, R20 ;  /* 0x0000000313097824 */ /* 0x000fe200078e0214 */
[----:B------:R-:W-:Y:S01]  /*0790*/  PRMT R18, R17, 0x7710, RZ ;  /* 0x0000771011127816 */ /* 0x000fe200000000ff */
[----:B------:R-:W-:Y:S01]  /*07a0*/  IMAD R15, R2, UR4, R15 ;  /* 0x00000004020f7c24 */ /* 0x000fe2000f8e020f */
[----:B------:R-:W-:Y:S01]  /*07b0*/  LOP3.LUT R14, R14, 0xffff, RZ, 0xc0, !PT ;  /* 0x0000ffff0e0e7812 */ /* 0x000fe200078ec0ff */
[----:B------:R-:W-:Y:S01]  /*07c0*/  IMAD.IADD R13, R13, 0x1, R16 ;  /* 0x000000010d0d7824 */ /* 0x000fe200078e0210 */
[----:B------:R-:W-:Y:S01]  /*07d0*/  VIADDMNMX.RELU R17, R3, R12, R4, PT ;  /* 0x0000000c03117246 */ /* 0x000fe20003801104 */
[----:B------:R-:W-:Y:S01]  /*07e0*/  IMAD.IADD R12, R11, 0x1, R18 ;  /* 0x000000010b0c7824 */ /* 0x000fe200078e0212 */
[----:B------:R-:W-:Y:S01]  /*07f0*/  VIADDMNMX.RELU R19, R3, R8, R4, PT ;  /* 0x0000000803137246 */ /* 0x000fe20003801104 */
[----:B------:R-:W-:Y:S01]  /*0800*/  IMAD R15, R15, 0x3, R14 ;  /* 0x000000030f0f7824 */ /* 0x000fe200078e020e */
[----:B------:R-:W-:Y:S01]  /*0810*/  LOP3.LUT R8, R13, 0xffff, RZ, 0xc0, !PT ;  /* 0x0000ffff0d087812 */ /* 0x000fe200078ec0ff */
[----:B------:R-:W-:Y:S01]  /*0820*/  IMAD R17, R2, UR4, R17 ;  /* 0x0000000402117c24 */ /* 0x000fe2000f8e0211 */
[----:B------:R-:W-:Y:S01]  /*0830*/  LOP3.LUT R14, R12, 0xffff, RZ, 0xc0, !PT ;  /* 0x0000ffff0c0e7812 */ /* 0x000fe200078ec0ff */
[----:B------:R-:W-:Y:S01]  /*0840*/  IMAD R19, R2, UR4, R19 ;  /* 0x0000000402137c24 */ /* 0x000fe2000f8e0213 */
[----:B------:R-:W-:Y:S01]  /*0850*/  IADD3 R12, P1, PT, R9, UR10, RZ ;  /* 0x0000000a090c7c10 */ /* 0x000fe2000ff3e0ff */
[----:B------:R-:W-:Y:S01]  /*0860*/  IMAD R17, R17, 0x3, R8 ;  /* 0x0000000311117824 */ /* 0x000fe200078e0208 */
[----:B------:R-:W-:Y:S01]  /*0870*/  IADD3 R8, P0, PT, R15, UR10, RZ ;  /* 0x0000000a0f087c10 */ /* 0x000fe2000ff1e0ff */
[----:B------:R-:W-:Y:S01]  /*0880*/  IMAD R19, R19, 0x3, R14 ;  /* 0x0000000313137824 */ /* 0x000fe200078e020e */
[----:B------:R-:W-:-:S02]  /*0890*/  LEA.HI.X.SX32 R13, R9, UR11, 0x1, P1 ;  /* 0x0000000b090d7c11 */ /* 0x000fc400088f0eff */
[----:B------:R-:W-:Y:S02]  /*08a0*/  IADD3 R14, P1, PT, R17, UR10, RZ ;  /* 0x0000000a110e7c10 */ /* 0x000fe4000ff3e0ff */
[----:B------:R-:W-:Y:S01]  /*08b0*/  LEA.HI.X.SX32 R9, R15, UR11, 0x1, P0 ;  /* 0x0000000b0f097c11 */ /* 0x000fe200080f0eff */
[----:B------:R-:W2:Y:S01]  /*08c0*/  LDG.E.U8 R12, desc[UR12][R12.64] ;  /* 0x0000000c0c0c7981 */ /* 0x000ea2000c1e1100 */
[----:B------:R-:W-:Y:S02]  /*08d0*/  IADD3 R16, P0, PT, R19, UR10, RZ ;  /* 0x0000000a13107c10 */ /* 0x000fe4000ff1e0ff */
[----:B------:R-:W-:Y:S01]  /*08e0*/  LEA.HI.X.SX32 R15, R17, UR11, 0x1, P1 ;  /* 0x0000000b110f7c11 */ /* 0x000fe200088f0eff */
[----:B------:R-:W3:Y:S01]  /*08f0*/  LDG.E.U8 R8, desc[UR12][R8.64] ;  /* 0x0000000c08087981 */ /* 0x000ee2000c1e1100 */
[----:B------:R-:W-:-:S03]  /*0900*/  LEA.HI.X.SX32 R17, R19, UR11, 0x1, P0 ;  /* 0x0000000b13117c11 */ /* 0x000fc600080f0eff */
[----:B------:R-:W4:Y:S04]  /*0910*/  LDG.E.U8 R14, desc[UR12][R14.64] ;  /* 0x0000000c0e0e7981 */ /* 0x000f28000c1e1100 */
[----:B------:R-:W5:Y:S01]  /*0920*/  LDG.E.U8 R16, desc[UR12][R16.64] ;  /* 0x0000000c10107981 */ /* 0x000f62000c1e1100 */
[----:B------:R-:W-:-:S05]  /*0930*/  LEA R25, R5, R10, 0x2 ;  /* 0x0000000a05197211 */ /* 0x000fca00078e10ff */
[----:B------:R-:W-:-:S04]  /*0940*/  IMAD R19, R0, 0x4, R25 ;  /* 0x0000000400137824 */ /* 0x000fc800078e0219 */
[----:B------:R-:W-:-:S05]  /*0950*/  IMAD R21, R0, 0x4, R19 ;  /* 0x0000000400157824 */ /* 0x000fca00078e0213 */
[----:B------:R-:W-:Y:S01]  /*0960*/  LEA R23, R0, R21, 0x2 ;  /* 0x0000001500177211 */ /* 0x000fe200078e10ff */
[----:B------:R-:W-:-:S05]  /*0970*/  IMAD.IADD R5, R11, 0x1, R0 ;  /* 0x000000010b057824 */ /* 0x000fca00078e0200 */
[----:B------:R-:W-:Y:S01]  /*0980*/  ISETP.GE.U32.AND P0, PT, R5, 0x30c, PT ;  /* 0x0000030c0500780c */ /* 0x000fe20003f06070 */
[----:B--2---:R1:W-:Y:S04]  /*0990*/  STS.U8 [R25], R12 ;  /* 0x0000000c19007388 */ /* 0x0043e80000000000 */
[----:B---3--:R1:W-:Y:S04]  /*09a0*/  STS.U8 [R19], R8 ;  /* 0x0000000813007388 */ /* 0x0083e80000000000 */
[----:B----4-:R1:W-:Y:S04]  /*09b0*/  STS.U8 [R21], R14 ;  /* 0x0000000e15007388 */ /* 0x0103e80000000000 */
[----:B-----5:R1:W-:Y:S01]  /*09c0*/  STS.U8 [R23], R16 ;  /* 0x0000001017007388 */ /* 0x0203e20000000000 */
[----:B------:R-:W-:Y:S05]  /*09d0*/  @!P0 BRA `(.L_x_64) ;  /* 0xfffffff800cc8947 */ /* 0x000fea000383ffff */
.L_x_60:
[----:B------:R-:W-:Y:S05]  /*09e0*/  BSYNC.RECONVERGENT B0 ;  /* 0x0000000000007941 */ /* 0x000fea0003800200 */
.L_x_59:
[----:B-1----:R-:W1:Y:S08]  /*09f0*/  LDC.64 R8, c[0x0][0x398] ;  /* 0x0000e600ff087b82 */ /* 0x002e700000000a00 */
[----:B------:R-:W2:Y:S08]  /*0a00*/  LDC R3, c[0x0][0x394] ;  /* 0x0000e500ff037b82 */ /* 0x000eb00000000800 */
[----:B------:R-:W-:Y:S01]  /*0a10*/  BAR.SYNC.DEFER_BLOCKING 0x0 ;  /* 0x0000000000007b1d */ /* 0x000fe20000010000 */
[----:B-1----:R-:W-:-:S04]  /*0a20*/  ISETP.LE.AND P0, PT, R8, UR4, PT ;  /* 0x0000000408007c0c */ /* 0x002fc8000bf03270 */
[----:B--2---:R-:W-:-:S04]  /*0a30*/  ISETP.GE.OR P0, PT, R6, R3, P0 ;  /* 0x000000030600720c */ /* 0x004fc80000706670 */
[----:B------:R-:W-:-:S13]  /*0a40*/  ISETP.LT.OR P0, PT, R9, 0x1, P0 ;  /* 0x000000010900780c */ /* 0x000fda0000701670 */
[----:B------:R-:W-:Y:S05]  /*0a50*/  @P0 EXIT ;  /* 0x000000000000094d */ /* 0x000fea0003800000 */
[----:B------:R-:W1:Y:S01]  /*0a60*/  LDCU UR6, c[0x0][0x390] ;  /* 0x00007200ff0677ac */ /* 0x000e620008000800 */
[----:B------:R-:W-:Y:S01]  /*0a70*/  IMAD R6, R3, UR4, R6 ;  /* 0x0000000403067c24 */ /* 0x000fe2000f8e0206 */
[----:B-1----:R-:W-:-:S09]  /*0a80*/  UISETP.GE.AND UP0, UPT, UR6, 0x1, UPT ;  /* 0x000000010600788c */ /* 0x002fd2000bf06270 */
[----:B------:R-:W-:Y:S05]  /*0a90*/  BRA.U !UP0, `(.L_x_65) ;  /* 0x0000001508a87547 */ /* 0x000fea000b800000 */
[----:B------:R-:W-:Y:S02]  /*0aa0*/  ULOP3.LUT UR11, UR6, 0x7, URZ, 0xc0, !UPT ;  /* 0x00000007060b7892 */ /* 0x000fe4000f8ec0ff */
[----:B------:R-:W-:Y:S02]  /*0ab0*/  ULOP3.LUT UR7, UR6, 0x7ffffff8, URZ, 0xc0, !UPT ;  /* 0x7ffffff806077892 */ /* 0x000fe4000f8ec0ff */
[----:B------:R-:W-:Y:S02]  /*0ac0*/  ULOP3.LUT UR6, UR6, 0x3, URZ, 0xc0, !UPT ;  /* 0x0000000306067892 */ /* 0x000fe4000f8ec0ff */
[----:B------:R-:W-:Y:S02]  /*0ad0*/  UIADD3 UR14, UPT, UPT, UR11, -0x1, URZ ;  /* 0xffffffff0b0e7890 */ /* 0x000fe4000fffe0ff */
[----:B------:R-:W-:Y:S01]  /*0ae0*/  UIADD3 UR9, UPT, UPT, -UR7, URZ, URZ ;  /* 0x000000ff07097290 */ /* 0x000fe2000fffe1ff */
[----:B------:R-:W-:-:S11]  /*0af0*/  UMOV UR4, URZ ;  /* 0x000000ff00047c82 */ /* 0x000fd60008000000 */
.L_x_101:
[----:B-1----:R-:W1:Y:S01]  /*0b00*/  LDCU UR5, c[0x0][0x390] ;  /* 0x00007200ff0577ac */ /* 0x002e620008000800 */
[----:B------:R-:W-:Y:S02]  /*0b10*/  HFMA2 R4, -RZ, RZ, 3.748046875, 0 ;  /* 0x437f0000ff047431 */ /* 0x000fe400000001ff */
[----:B------:R-:W-:Y:S01]  /*0b20*/  IMAD.MOV.U32 R11, RZ, RZ, RZ ;  /* 0x000000ffff0b7224 */ /* 0x000fe200078e00ff */
[----:B-1----:R-:W-:-:S03]  /*0b30*/  UISETP.GE.U32.AND UP0, UPT, UR5, 0x8, UPT ;  /* 0x000000080500788c */ /* 0x002fc6000bf06070 */
[----:B------:R-:W-:-:S06]  /*0b40*/  UMOV UR5, URZ ;  /* 0x000000ff00057c82 */ /* 0x000fcc0008000000 */
[----:B------:R-:W-:Y:S05]  /*0b50*/  BRA.U !UP0, `(.L_x_66) ;  /* 0x0000000908947547 */ /* 0x000fea000b800000 */
[----:B------:R-:W1:Y:S01]  /*0b60*/  S2UR UR8, SR_CgaCtaId ;  /* 0x00000000000879c3 */ /* 0x000e620000008800 */
[----:B------:R-:W-:Y:S01]  /*0b70*/  UMOV UR5, 0x400 ;  /* 0x0000040000057882 */ /* 0x000fe20000000000 */
[----:B------:R-:W-:Y:S01]  /*0b80*/  IMAD.MOV.U32 R11, RZ, RZ, RZ ;  /* 0x000000ffff0b7224 */ /* 0x000fe200078e00ff */
[----:B------:R-:W-:-:S05]  /*0b90*/  UMOV UR10, 0x10 ;  /* 0x00000010000a7882 */ /* 0x000fca0000000000 */
[----:B------:R-:W2:Y:S08]  /*0ba0*/  LDC R2, c[0x0][0x39c] ;  /* 0x0000e700ff027b82 */ /* 0x000eb00000000800 */
[----:B------:R-:W3:Y:S01]  /*0bb0*/  LDC R5, c[0x0][0x39c] ;  /* 0x0000e700ff057b82 */ /* 0x000ee20000000800 */
[----:B-1----:R-:W-:Y:S01]  /*0bc0*/  ULEA UR5, UR8, UR5, 0x18 ;  /* 0x0000000508057291 */ /* 0x002fe2000f8ec0ff */
[----:B--2---:R-:W-:-:S05]  /*0bd0*/  IMAD R2, R7, R2, UR4 ;  /* 0x0000000407027e24 */ /* 0x004fca000f8e0202 */
[----:B------:R-:W-:Y:S01]  /*0be0*/  LEA R2, R2, UR5, 0x2 ;  /* 0x0000000502027c11 */ /* 0x000fe2000f8e10ff */
[----:B------:R-:W-:-:S06]  /*0bf0*/  UMOV UR5, UR9 ;  /* 0x0000000900057c82 */ /* 0x000fcc0008000000 */
.L_x_83:
[----:B------:R-:W1:Y:S01]  /*0c00*/  LDS.U8 R3, [R2] ;  /* 0x0000000002037984 */ /* 0x000e620000000000 */
[----:B------:R-:W-:Y:S01]  /*0c10*/  IMAD.MOV.U32 R9, RZ, RZ, 0x3b808081 ;  /* 0x3b808081ff097424 */ /* 0x000fe200078e00ff */
[----:B------:R-:W-:Y:S03]  /*0c20*/  BSSY.RECONVERGENT B2, `(.L_x_67) ;  /* 0x000000c000027945 */ /* 0x000fe60003800200 */
[----:B------:R-:W-:-:S04]  /*0c30*/  FFMA R0, R9, -R4, 1 ;  /* 0x3f80000009007423 */ /* 0x000fc80000000804 */
[----:B------:R-:W-:Y:S01]  /*0c40*/  FFMA R0, R0, R9, 0.0039215688593685626984 ;  /* 0x3b80808100007423 */ /* 0x000fe20000000009 */
[----:B-1----:R-:W-:-:S04]  /*0c50*/  I2FP.F32.U32 R3, R3 ;  /* 0x0000000300037245 */ /* 0x002fc80000201000 */
[----:B------:R-:W1:Y:S01]  /*0c60*/  FCHK P0, R3, 255 ;  /* 0x437f000003007902 */ /* 0x000e620000000000 */
[----:B------:R-:W-:-:S04]  /*0c70*/  FFMA R8, R3, R0, RZ ;  /* 0x0000000003087223 */ /* 0x000fc800000000ff */
[----:B------:R-:W-:-:S04]  /*0c80*/  FFMA R9, R8, -255, R3 ;  /* 0xc37f000008097823 */ /* 0x000fc80000000003 */
[----:B------:R-:W-:Y:S01]  /*0c90*/  FFMA R8, R0, R9, R8 ;  /* 0x0000000900087223 */ /* 0x000fe20000000008 */
[----:B-1----:R-:W-:Y:S06]  /*0ca0*/  @!P0 BRA `(.L_x_68) ;  /* 0x00000000000c8947 */ /* 0x002fec0003800000 */
[----:B------:R-:W-:-:S07]  /*0cb0*/  MOV R8, 0xcd0 ;  /* 0x00000cd000087802 */ /* 0x000fce0000000f00 */
[----:B0--3--:R-:W-:Y:S05]  /*0cc0*/  CALL.REL.NOINC `($__internal_1_$__cuda_sm3x_div_rn_noftz_f32_slowpath) ;  /* 0x0000001800047944 */ /* 0x009fea0003c00000 */
[----:B------:R-:W-:-:S07]  /*0cd0*/  MOV R8, R0 ;  /* 0x0000000000087202 */ /* 0x000fce0000000f00 */
.L_x_68:
[----:B------:R-:W-:Y:S05]  /*0ce0*/  BSYNC.RECONVERGENT B2 ;  /* 0x0000000000027941 */ /* 0x000fea0003800200 */
.L_x_67:
[----:B---3--:R-:W-:Y:S01]  /*0cf0*/  IMAD R12, R5, 0x4, R2 ;  /* 0x00000004050c7824 */ /* 0x008fe200078e0202 */
[----:B------:R-:W1:Y:S01]  /*0d00*/  LDCU UR8, c[0x3][UR10+-0x10] ;  /* 0x00fffe000a0877ac */ /* 0x000e620008000800 */
[----:B------:R-:W-:Y:S01]  /*0d10*/  IMAD.MOV.U32 R3, RZ, RZ, 0x3b808081 ;  /* 0x3b808081ff037424 */ /* 0x000fe200078e00ff */
[----:B------:R-:W-:Y:S02]  /*0d20*/  BSSY.RECONVERGENT B2, `(.L_x_69) ;  /* 0x000000f000027945 */ /* 0x000fe40003800200 */
[----:B------:R-:W2:Y:S01]  /*0d30*/  LDS.U8 R0, [R12] ;  /* 0x000000000c007984 */ /* 0x000ea20000000000 */
[----:B0-----:R-:W-:Y:S01]  /*0d40*/  FFMA R10, R3, -R4, 1 ;  /* 0x3f800000030a7423 */ /* 0x001fe20000000804 */
[----:B-1----:R-:W-:Y:S01]  /*0d50*/  FFMA R11, R8, UR8, R11 ;  /* 0x00000008080b7c23 */ /* 0x002fe2000800000b */
[----:B--2---:R-:W-:Y:S02]  /*0d60*/  I2FP.F32.U32 R14, R0 ;  /* 0x00000000000e7245 */ /* 0x004fe40000201000 */
        /* <DEDUP_REMOVED lines=8> */
[----:B------:R-:W-:Y:S05]  /*0df0*/  CALL.REL.NOINC `($__internal_1_$__cuda_sm3x_div_rn_noftz_f32_slowpath) ;  /* 0x0000001400b87944 */ /* 0x000fea0003c00000 */
[----:B------:R-:W-:-:S07]  /*0e00*/  IMAD.MOV.U32 R10, RZ, RZ, R0 ;  /* 0x000000ffff0a7224 */ /* 0x000fce00078e0000 */
.L_x_70:
[----:B------:R-:W-:Y:S05]  /*0e10*/  BSYNC.RECONVERGENT B2 ;  /* 0x0000000000027941 */ /* 0x000fea0003800200 */
.L_x_69:
        /* <DEDUP_REMOVED lines=16> */
[----:B------:R-:W-:Y:S05]  /*0f20*/  CALL.REL.NOINC `($__internal_1_$__cuda_sm3x_div_rn_noftz_f32_slowpath) ;  /* 0x00000014006c7944 */ /* 0x000fea0003c00000 */
[----:B------:R-:W-:-:S07]  /*0f30*/  IMAD.MOV.U32 R8, RZ, RZ, R0 ;  /* 0x000000ffff087224 */ /* 0x000fce00078e0000 */
.L_x_72:
[----:B------:R-:W-:Y:S05]  /*0f40*/  BSYNC.RECONVERGENT B2 ;  /* 0x0000000000027941 */ /* 0x000fea0003800200 */
.L_x_71:
        /* <DEDUP_REMOVED lines=17> */
[----:B------:R-:W-:-:S07]  /*1060*/  MOV R10, R0 ;  /* 0x00000000000a7202 */ /* 0x000fce0000000f00 */
.L_x_74:
[----:B------:R-:W-:Y:S05]  /*1070*/  BSYNC.RECONVERGENT B2 ;  /* 0x0000000000027941 */ /* 0x000fea0003800200 */
.L_x_73:
        /* <DEDUP_REMOVED lines=18> */
.L_x_76:
[----:B------:R-:W-:Y:S05]  /*11a0*/  BSYNC.RECONVERGENT B2 ;  /* 0x0000000000027941 */ /* 0x000fea0003800200 */
.L_x_75:
        /* <DEDUP_REMOVED lines=18> */
.L_x_78:
[----:B------:R-:W-:Y:S05]  /*12d0*/  BSYNC.RECONVERGENT B2 ;  /* 0x0000000000027941 */ /* 0x000fea0003800200 */
.L_x_77:
        /* <DEDUP_REMOVED lines=18> */
.L_x_80:
[----:B------:R-:W-:Y:S05]  /*1400*/  BSYNC.RECONVERGENT B2 ;  /* 0x0000000000027941 */ /* 0x000fea0003800200 */
.L_x_79:
[----:B------:R-:W-:Y:S01]  /*1410*/  IMAD R12, R5, 0x4, R12 ;  /* 0x00000004050c7824 */ /* 0x000fe200078e020c */
[----:B------:R-:W0:Y:S01]  /*1420*/  LDCU UR8, c[0x3][UR10+0x8] ;  /* 0x00c001000a0877ac */ /* 0x000e220008000800 */
[----:B------:R-:W-:Y:S01]  /*1430*/  IMAD.MOV.U32 R3, RZ, RZ, 0x3b808081 ;  /* 0x3b808081ff037424 */ /* 0x000fe200078e00ff */
[----:B------:R-:W-:Y:S03]  /*1440*/  BSSY.RECONVERGENT B2, `(.L_x_81) ;  /* 0x000000e000027945 */ /* 0x000fe60003800200 */
        /* <DEDUP_REMOVED lines=10> */
[----:B------:R-:W-:Y:S02]  /*14f0*/  MOV R3, R14 ;  /* 0x0000000e00037202 */ /* 0x000fe40000000f00 */
[----:B------:R-:W-:-:S07]  /*1500*/  MOV R8, 0x1520 ;  /* 0x0000152000087802 */ /* 0x000fce0000000f00 */
[----:B------:R-:W-:Y:S05]  /*1510*/  CALL.REL.NOINC `($__internal_1_$__cuda_sm3x_div_rn_noftz_f32_slowpath) ;  /* 0x0000000c00f07944 */ /* 0x000fea0003c00000 */
.L_x_82:
[----:B------:R-:W-:Y:S05]  /*1520*/  BSYNC.RECONVERGENT B2 ;  /* 0x0000000000027941 */ /* 0x000fea0003800200 */
.L_x_81:
        /* <DEDUP_REMOVED lines=8> */
.L_x_66:
[----:B------:R-:W-:-:S09]  /*15b0*/  UISETP.NE.AND UP0, UPT, UR11, URZ, UPT ;  /* 0x000000ff0b00728c */ /* 0x000fd2000bf05270 */
[----:B------:R-:W-:Y:S05]  /*15c0*/  BRA.U !UP0, `(.L_x_84) ;  /* 0x0000000908987547 */ /* 0x000fea000b800000 */
[----:B------:R-:W-:-:S09]  /*15d0*/  UISETP.GE.U32.AND UP0, UPT, UR14, 0x3, UPT ;  /* 0x000000030e00788c */ /* 0x000fd2000bf06070 */
[----:B------:R-:W-:Y:S05]  /*15e0*/  BRA.U !UP0, `(.L_x_85) ;  /* 0x0000000508587547 */ /* 0x000fea000b800000 */
[----:B------:R-:W1:Y:S01]  /*15f0*/  S2UR UR10, SR_CgaCtaId ;  /* 0x00000000000a79c3 */ /* 0x000e620000008800 */
[----:B------:R-:W-:Y:S01]  /*1600*/  IADD3 R0, PT, PT, R7, UR5, RZ ;  /* 0x0000000507007c10 */ /* 0x000fe2000fffe0ff */
[----:B------:R-:W-:Y:S01]  /*1610*/  UMOV UR8, 0x400 ;  /* 0x0000040000087882 */ /* 0x000fe20000000000 */
[----:B------:R-:W-:Y:S05]  /*1620*/  BSSY.RECONVERGENT B2, `(.L_x_86) ;  /* 0x0000013000027945 */ /* 0x000fea0003800200 */
[----:B------:R-:W2:Y:S01]  /*1630*/  LDC R3, c[0x0][0x39c] ;  /* 0x0000e700ff037b82 */ /* 0x000ea20000000800 */
[----:B-1----:R-:W-:Y:S01]  /*1640*/  ULEA UR8, UR10, UR8, 0x18 ;  /* 0x000000080a087291 */ /* 0x002fe2000f8ec0ff */
[----:B--2---:R-:W-:-:S02]  /*1650*/  IMAD R0, R0, R3, UR4 ;  /* 0x0000000400007e24 */ /* 0x004fc4000f8e0203 */
[----:B------:R-:W-:-:S03]  /*1660*/  IMAD.MOV.U32 R3, RZ, RZ, 0x3b808081 ;  /* 0x3b808081ff037424 */ /* 0x000fc600078e00ff */
[----:B------:R-:W-:Y:S01]  /*1670*/  LEA R2, R0, UR8, 0x2 ;  /* 0x0000000800027c11 */ /* 0x000fe2000f8e10ff */
[----:B------:R-:W-:-:S04]  /*1680*/  FFMA R8, R3, -R4, 1 ;  /* 0x3f80000003087423 */ /* 0x000fc80000000804 */
[----:B------:R-:W0:Y:S02]  /*1690*/  LDS.U8 R0, [R2] ;  /* 0x0000000002007984 */ /* 0x000e240000000000 */
[----:B0-----:R-:W-:Y:S01]  /*16a0*/  I2FP.F32.U32 R10, R0 ;  /* 0x00000000000a7245 */ /* 0x001fe20000201000 */
        /* <DEDUP_REMOVED lines=10> */
.L_x_87:
[----:B------:R-:W-:Y:S05]  /*1750*/  BSYNC.RECONVERGENT B2 ;  /* 0x0000000000027941 */ /* 0x000fea0003800200 */
.L_x_86:
        /* <DEDUP_REMOVED lines=20> */
.L_x_89:
[----:B------:R-:W-:Y:S05]  /*18a0*/  BSYNC.RECONVERGENT B2 ;  /* 0x0000000000027941 */ /* 0x000fea0003800200 */
.L_x_88:
        /* <DEDUP_REMOVED lines=19> */
.L_x_91:
[----:B------:R-:W-:Y:S05]  /*19e0*/  BSYNC.RECONVERGENT B2 ;  /* 0x0000000000027941 */ /* 0x000fea0003800200 */
.L_x_90:
        /* <DEDUP_REMOVED lines=18> */
.L_x_93:
[----:B------:R-:W-:Y:S05]  /*1b10*/  BSYNC.RECONVERGENT B2 ;  /* 0x0000000000027941 */ /* 0x000fea0003800200 */
.L_x_92:
[----:B------:R-:W0:Y:S01]  /*1b20*/  LDCU UR8, c[0x3][UR8+0xc] ;  /* 0x00c00180080877ac */ /* 0x000e220008000800 */
[----:B------:R-:W-:Y:S01]  /*1b30*/  UIADD3 UR5, UPT, UPT, UR5, 0x4, URZ ;  /* 0x0000000405057890 */ /* 0x000fe2000fffe0ff */
[----:B0-----:R-:W-:-:S11]  /*1b40*/  FFMA R11, R0, UR8, R11 ;  /* 0x00000008000b7c23 */ /* 0x001fd6000800000b */
.L_x_85:
[----:B------:R-:W-:-:S09]  /*1b50*/  UISETP.NE.AND UP0, UPT, UR6, URZ, UPT ;  /* 0x000000ff0600728c */ /* 0x000fd2000bf05270 */
[----:B------:R-:W-:Y:S05]  /*1b60*/  BRA.U !UP0, `(.L_x_84) ;  /* 0x0000000508307547 */ /* 0x000fea000b800000 */
[----:B------:R-:W-:-:S09]  /*1b70*/  UISETP.NE.AND UP0, UPT, UR6, 0x1, UPT ;  /* 0x000000010600788c */ /* 0x000fd2000bf05270 */
[----:B------:R-:W-:Y:S05]  /*1b80*/  BRA.U !UP0, `(.L_x_94) ;  /* 0x0000000108b87547 */ /* 0x000fea000b800000 */
[----:B------:R-:W1:Y:S01]  /*1b90*/  S2UR UR10, SR_CgaCtaId ;  /* 0x00000000000a79c3 */ /* 0x000e620000008800 */
[----:B------:R-:W-:Y:S01]  /*1ba0*/  VIADD R0, R7, UR5 ;  /* 0x0000000507007c36 */ /* 0x000fe20008000000 */
[----:B------:R-:W-:Y:S01]  /*1bb0*/  UMOV UR8, 0x400 ;  /* 0x0000040000087882 */ /* 0x000fe20000000000 */
[----:B------:R-:W-:Y:S05]  /*1bc0*/  BSSY.RECONVERGENT B2, `(.L_x_95) ;  /* 0x0000013000027945 */ /* 0x000fea0003800200 */
[----:B------:R-:W2:Y:S01]  /*1bd0*/  LDC R3, c[0x0][0x39c] ;  /* 0x0000e700ff037b82 */ /* 0x000ea20000000800 */
[----:B-1----:R-:W-:Y:S01]  /*1be0*/  ULEA UR8, UR10, UR8, 0x18 ;  /* 0x000000080a087291 */ /* 0x002fe2000f8ec0ff */
[----:B--2---:R-:W-:-:S02]  /*1bf0*/  IMAD R0, R0, R3, UR4 ;  /* 0x0000000400007e24 */ /* 0x004fc4000f8e0203 */
[----:B------:R-:W-:-:S03]  /*1c00*/  HFMA2 R3, -RZ, RZ, 0.9375, -7.688999176025390625e-06 ;  /* 0x3b808081ff037431 */ /* 0x000fc600000001ff */
[----:B------:R-:W-:-:S05]  /*1c10*/  LEA R2, R0, UR8, 0x2 ;  /* 0x0000000800027c11 */ /* 0x000fca000f8e10ff */
        /* <DEDUP_REMOVED lines=13> */
.L_x_96:
[----:B------:R-:W-:Y:S05]  /*1cf0*/  BSYNC.RECONVERGENT B2 ;  /* 0x0000000000027941 */ /* 0x000fea0003800200 */
.L_x_95:
        /* <DEDUP_REMOVED lines=18> */
[----:B------:R-:W-:Y:S05]  /*1e20*/  CALL.REL.NOINC `($__internal_1_$__cuda_sm3x_div_rn_noftz_f32_slowpath) ;  /* 0x0000000400ac7944 */ /* 0x000fea0003c00000 */
.L_x_98:
[----:B------:R-:W-:Y:S05]  /*1e30*/  BSYNC.RECONVERGENT B2 ;  /* 0x0000000000027941 */ /* 0x000fea0003800200 */
.L_x_97:
[----:B------:R-:W0:Y:S01]  /*1e40*/  LDCU UR8, c[0x3][UR8+0x4] ;  /* 0x00c00080080877ac */ /* 0x000e220008000800 */
[----:B------:R-:W-:Y:S01]  /*1e50*/  UIADD3 UR5, UPT, UPT, UR5, 0x2, URZ ;  /* 0x0000000205057890 */ /* 0x000fe2000fffe0ff */
[----:B0-----:R-:W-:-:S11]  /*1e60*/  FFMA R11, R0, UR8, R11 ;  /* 0x00000008000b7c23 */ /* 0x001fd6000800000b */
.L_x_94:
[----:B------:R-:W1:Y:S02]  /*1e70*/  LDCU UR8, c[0x0][0x390] ;  /* 0x00007200ff0877ac */ /* 0x000e640008000800 */
[----:B-1----:R-:W-:-:S09]  /*1e80*/  ULOP3.LUT UP0, URZ, UR8, 0x1, URZ, 0xc0, !UPT ;  /* 0x0000000108ff7892 */ /* 0x002fd2000f80c0ff */
        /* <DEDUP_REMOVED lines=11> */
[----:B------:R-:W-:Y:S01]  /*1f40*/  FFMA R0, R0, R3, 0.0039215688593685626984 ;  /* 0x3b80808100007423 */ /* 0x000fe20000000003 */
[----:B------:R-:W0:Y:S02]  /*1f50*/  LDS.U8 R2, [R2] ;  /* 0x0000000002027984 */ /* 0x000e240000000000 */
        /* <DEDUP_REMOVED lines=9> */
.L_x_100:
[----:B------:R-:W-:Y:S05]  /*1ff0*/  BSYNC.RECONVERGENT B2 ;  /* 0x0000000000027941 */ /* 0x000fea0003800200 */
.L_x_99:
[----:B------:R-:W-:-:S12]  /*2000*/  USHF.L.U32 UR8, UR5, 0x2, URZ ;  /* 0x0000000205087899 */ /* 0x000fd800080006ff */
[----:B------:R-:W0:Y:S02]  /*2010*/  LDCU UR8, c[0x3][UR8] ;  /* 0x00c00000080877ac */ /* 0x000e240008000800 */
[----:B0-----:R-:W-:-:S07]  /*2020*/  FFMA R11, R0, UR8, R11 ;  /* 0x00000008000b7c23 */ /* 0x001fce000800000b */
.L_x_84:
[----:B------:R-:W1:Y:S01]  /*2030*/  LDC R9, c[0x0][0x39c] ;  /* 0x0000e700ff097b82 */ /* 0x000e620000000800 */
[----:B------:R-:W-:Y:S01]  /*2040*/  FMUL R11, R11, 255 ;  /* 0x437f00000b0b7820 */ /* 0x000fe20000400000 */
[----:B------:R-:W-:Y:S01]  /*2050*/  IMAD.MOV.U32 R0, RZ, RZ, 0x3f000000 ;  /* 0x3f000000ff007424 */ /* 0x000fe200078e00ff */
[----:B------:R-:W2:Y:S04]  /*2060*/  LDCU.64 UR16, c[0x0][0x388] ;  /* 0x00007100ff1077ac */ /* 0x000ea80008000a00 */
[----:B------:R-:W-:Y:S01]  /*2070*/  LOP3.LUT R0, R0, 0x80000000, R11, 0xb8, !PT ;  /* 0x8000000000007812 */ /* 0x000fe200078eb80b */
[----:B------:R-:W-:-:S04]  /*2080*/  UIADD3 UR8, UPT, UPT, UR4, 0x1, URZ ;  /* 0x0000000104087890 */ /* 0x000fc8000fffe0ff */
[----:B------:R-:W-:-:S06]  /*2090*/  FADD.RZ R0, R11, R0 ;  /* 0x000000000b007221 */ /* 0x000fcc000000c000 */
[----:B------:R-:W3:Y:S01]  /*20a0*/  F2I.TRUNC.NTZ R0, R0 ;  /* 0x0000000000007305 */ /* 0x000ee2000020f100 */
[----:B-1----:R-:W-:-:S05]  /*20b0*/  IMAD R3, R6, R9, UR4 ;  /* 0x0000000406037e24 */ /* 0x002fca000f8e0209 */
[----:B--2---:R-:W-:-:S04]  /*20c0*/  IADD3 R2, P0, PT, R3, UR16, RZ ;  /* 0x0000001003027c10 */ /* 0x004fc8000ff1e0ff */
[----:B------:R-:W-:Y:S02]  /*20d0*/  LEA.HI.X.SX32 R3, R3, UR17, 0x1, P0 ;  /* 0x0000001103037c11 */ /* 0x000fe400080f0eff */
[----:B------:R-:W-:Y:S02]  /*20e0*/  ISETP.NE.AND P0, PT, R9, UR8, PT ;  /* 0x0000000809007c0c */ /* 0x000fe4000bf05270 */
[----:B---3--:R-:W-:-:S05]  /*20f0*/  VIMNMX.RELU R5, PT, PT, R0, 0xff, PT ;  /* 0x000000ff00057848 */ /* 0x008fca0003fe1100 */
[----:B------:R1:W-:Y:S06]  /*2100*/  STG.E.U8 desc[UR12][R2.64], R5 ;  /* 0x0000000502007986 */ /* 0x0003ec000c10110c */
[----:B------:R-:W-:Y:S05]  /*2110*/  @!P0 EXIT ;  /* 0x000000000000894d */ /* 0x000fea0003800000 */
[----:B------:R-:W-:Y:S01]  /*2120*/  UMOV UR4, UR8 ;  /* 0x0000000800047c82 */ /* 0x000fe20008000000 */
[----:B------:R-:W-:Y:S05]  /*2130*/  BRA `(.L_x_101) ;  /* 0xffffffe800707947 */ /* 0x000fea000383ffff */
.L_x_65:
[----:B------:R-:W-:Y:S01]  /*2140*/  FADD.RZ R0, RZ, 0.5 ;  /* 0x3f000000ff007421 */ /* 0x000fe2000000c000 */
[C---:B------:R-:W-:Y:S01]  /*2150*/  ISETP.GE.U32.AND P1, PT, R9.reuse, 0x8, PT ;  /* 0x000000080900780c */ /* 0x040fe20003f26070 */
[----:B------:R-:W-:Y:S01]  /*2160*/  HFMA2 R7, -RZ, RZ, 0, 0 ;  /* 0x00000000ff077431 */ /* 0x000fe200000001ff */
[----:B------:R-:W-:-:S03]  /*2170*/  LOP3.LUT R4, R9, 0x7, RZ, 0xc0, !PT ;  /* 0x0000000709047812 */ /* 0x000fc600078ec0ff */
[----:B------:R-:W1:Y:S01]  /*2180*/  F2I.TRUNC.NTZ R0, R0 ;  /* 0x0000000000007305 */ /* 0x000e62000020f100 */
[----:B------:R-:W-:Y:S02]  /*2190*/  ISETP.NE.AND P0, PT, R4, RZ, PT ;  /* 0x000000ff0400720c */ /* 0x000fe40003f05270 */
[----:B-1----:R-:W-:-:S05]  /*21a0*/  VIMNMX.RELU R5, PT, PT, R0, 0xff, PT ;  /* 0x000000ff00057848 */ /* 0x002fca0003fe1100 */
[----:B------:R-:W-:Y:S06]  /*21b0*/  @!P1 BRA `(.L_x_102) ;  /* 0x0000000000449947 */ /* 0x000fec0003800000 */
[----:B------:R-:W-:Y:S01]  /*21c0*/  LOP3.LUT R7, R9, 0x7ffffff8, RZ, 0xc0, !PT ;  /* 0x7ffffff809077812 */ /* 0x000fe200078ec0ff */
[----:B------:R-:W1:Y:S01]  /*21d0*/  LDCU.64 UR6, c[0x0][0x388] ;  /* 0x00007100ff0677ac */ /* 0x000e620008000a00 */
[----:B------:R-:W-:-:S05]  /*21e0*/  UMOV UR4, URZ ;  /* 0x000000ff00047c82 */ /* 0x000fca0008000000 */
.L_x_103:
[----:B------:R-:W-:Y:S01]  /*21f0*/  IMAD R0, R6, R9, UR4 ;  /* 0x0000000406007e24 */ /* 0x000fe2000f8e0209 */
[----:B------:R-:W-:-:S04]  /*2200*/  UIADD3 UR4, UPT, UPT, UR4, 0x8, URZ ;  /* 0x0000000804047890 */ /* 0x000fc8000fffe0ff */
[----:B-12---:R-:W-:-:S04]  /*2210*/  IADD3 R2, P1, PT, R0, UR6, RZ ;  /* 0x0000000600027c10 */ /* 0x006fc8000ff3e0ff */
        /* <DEDUP_REMOVED lines=11> */
.L_x_102:
[----:B------:R-:W-:Y:S05]  /*22d0*/  @!P0 EXIT ;  /* 0x000000000000894d */ /* 0x000fea0003800000 */
[----:B------:R-:W-:Y:S02]  /*22e0*/  ISETP.GE.U32.AND P0, PT, R4, 0x4, PT ;  /* 0x000000040400780c */ /* 0x000fe40003f06070 */
[----:B------:R-:W-:-:S04]  /*22f0*/  LOP3.LUT R0, R9, 0x3, RZ, 0xc0, !PT ;  /* 0x0000000309007812 */ /* 0x000fc800078ec0ff */
[----:B------:R-:W-:-:S07]  /*2300*/  ISETP.NE.AND P1, PT, R0, RZ, PT ;  /* 0x000000ff0000720c */ /* 0x000fce0003f25270 */
[----:B------:R-:W-:Y:S06]  /*2310*/  @!P0 BRA `(.L_x_104) ;  /* 0x0000000000248947 */ /* 0x000fec0003800000 */
[----:B------:R-:W1:Y:S01]  /*2320*/  LDCU.64 UR4, c[0x0][0x388] ;  /* 0x00007100ff0477ac */ /* 0x000e620008000a00 */
[----:B--2---:R-:W-:Y:S02]  /*2330*/  IMAD R3, R6, R9, R7 ;  /* 0x0000000906037224 */ /* 0x004fe400078e0207 */
[----:B------:R-:W-:-:S03]  /*2340*/  VIADD R7, R7, 0x4 ;  /* 0x0000000407077836 */ /* 0x000fc60000000000 */
[----:B-1----:R-:W-:-:S04]  /*2350*/  IADD3 R2, P0, PT, R3, UR4, RZ ;  /* 0x0000000403027c10 */ /* 0x002fc8000ff1e0ff */
[----:B------:R-:W-:-:S05]  /*2360*/  LEA.HI.X.SX32 R3, R3, UR5, 0x1, P0 ;  /* 0x0000000503037c11 */ /* 0x000fca00080f0eff */
[----:B------:R1:W-:Y:S04]  /*2370*/  STG.E.U8 desc[UR12][R2.64], R5 ;  /* 0x0000000502007986 */ /* 0x0003e8000c10110c */
[----:B------:R1:W-:Y:S04]  /*2380*/  STG.E.U8 desc[UR12][R2.64+0x1], R5 ;  /* 0x0000010502007986 */ /* 0x0003e8000c10110c */
[----:B------:R1:W-:Y:S04]  /*2390*/  STG.E.U8 desc[UR12][R2.64+0x2], R5 ;  /* 0x0000020502007986 */ /* 0x0003e8000c10110c */
[----:B------:R1:W-:Y:S02]  /*23a0*/  STG.E.U8 desc[UR12][R2.64+0x3], R5 ;  /* 0x0000030502007986 */ /* 0x0003e4000c10110c */
.L_x_104:
[----:B------:R-:W-:Y:S05]  /*23b0*/  @!P1 EXIT ;  /* 0x000000000000994d */ /* 0x000fea0003800000 */
[----:B------:R-:W-:Y:S02]  /*23c0*/  ISETP.NE.AND P0, PT, R0, 0x1, PT ;  /* 0x000000010000780c */ /* 0x000fe40003f05270 */
[----:B-12---:R-:W-:-:S04]  /*23d0*/  LOP3.LUT R2, R9, 0x1, RZ, 0xc0, !PT ;  /* 0x0000000109027812 */ /* 0x006fc800078ec0ff */
[----:B------:R-:W-:-:S07]  /*23e0*/  ISETP.NE.U32.AND P1, PT, R2, 0x1, PT ;  /* 0x000000010200780c */ /* 0x000fce0003f25070 */
[----:B------:R-:W-:Y:S06]  /*23f0*/  @!P0 BRA `(.L_x_105) ;  /* 0x00000000001c8947 */ /* 0x000fec0003800000 */
[----:B------:R-:W1:Y:S01]  /*2400*/  LDCU.64 UR4, c[0x0][0x388] ;  /* 0x00007100ff0477ac */ /* 0x000e620008000a00 */
[----:B------:R-:W-:Y:S01]  /*2410*/  IMAD R0, R6, R9, R7 ;  /* 0x0000000906007224 */ /* 0x000fe200078e0207 */
[----:B------:R-:W-:-:S04]  /*2420*/  IADD3 R7, PT, PT, R7, 0x2, RZ ;  /* 0x0000000207077810 */ /* 0x000fc80007ffe0ff */
[----:B-1----:R-:W-:-:S04]  /*2430*/  IADD3 R2, P0, PT, R0, UR4, RZ ;  /* 0x0000000400027c10 */ /* 0x002fc8000ff1e0ff */
[----:B------:R-:W-:-:S05]  /*2440*/  LEA.HI.X.SX32 R3, R0, UR5, 0x1, P0 ;  /* 0x0000000500037c11 */ /* 0x000fca00080f0eff */
[----:B------:R1:W-:Y:S04]  /*2450*/  STG.E.U8 desc[UR12][R2.64], R5 ;  /* 0x0000000502007986 */ /* 0x0003e8000c10110c */
[----:B------:R1:W-:Y:S02]  /*2460*/  STG.E.U8 desc[UR12][R2.64+0x1], R5 ;  /* 0x0000010502007986 */ /* 0x0003e4000c10110c */
.L_x_105:
[----:B------:R-:W-:Y:S05]  /*2470*/  @P1 EXIT ;  /* 0x000000000000194d */ /* 0x000fea0003800000 */
[----:B------:R-:W1:Y:S01]  /*2480*/  LDCU.64 UR4, c[0x0][0x388] ;  /* 0x00007100ff0477ac */ /* 0x000e620008000a00 */
[----:B------:R-:W-:-:S05]  /*2490*/  IMAD R6, R6, R9, R7 ;  /* 0x0000000906067224 */ /* 0x000fca00078e0207 */
[----:B-1----:R-:W-:-:S04]  /*24a0*/  IADD3 R2, P0, PT, R6, UR4, RZ ;  /* 0x0000000406027c10 */ /* 0x002fc8000ff1e0ff */
[----:B------:R-:W-:-:S05]  /*24b0*/  LEA.HI.X.SX32 R3, R6, UR5, 0x1, P0 ;  /* 0x0000000506037c11 */ /* 0x000fca00080f0eff */
[----:B------:R-:W-:Y:S01]  /*24c0*/  STG.E.U8 desc[UR12][R2.64], R5 ;  /* 0x0000000502007986 */ /* 0x000fe2000c10110c */
[----:B------:R-:W-:Y:S05]  /*24d0*/  EXIT ;  /* 0x000000000000794d */ /* 0x000fea0003800000 */
        .weak           $__internal_1_$__cuda_sm3x_div_rn_noftz_f32_slowpath
        .type           $__internal_1_$__cuda_sm3x_div_rn_noftz_f32_slowpath,@function
        .size           $__internal_1_$__cuda_sm3x_div_rn_noftz_f32_slowpath,(.L_x_276 - $__internal_1_$__cuda_sm3x_div_rn_noftz_f32_slowpath)
$__internal_1_$__cuda_sm3x_div_rn_noftz_f32_slowpath:
        /* <DEDUP_REMOVED lines=36> */
.L_x_107:
        /* <DEDUP_REMOVED lines=51> */
.L_x_114:
[----:B------:R-:W-:-:S04]  /*2a50*/  LOP3.LUT R0, R0, 0x80000000, RZ, 0xc0, !PT ;  /* 0x8000000000007812 */ /* 0x000fc800078ec0ff */
[----:B------:R-:W-:Y:S01]  /*2a60*/  LOP3.LUT R0, R0, 0x7f800000, RZ, 0xfc, !PT ;  /* 0x7f80000000007812 */ /* 0x000fe200078efcff */
[----:B------:R-:W-:Y:S06]  /*2a70*/  BRA `(.L_x_115) ;  /* 0x0000000000047947 */ /* 0x000fec0003800000 */
.L_x_113:
[----:B------:R-:W-:-:S07]  /*2a80*/  IMAD R0, R9, 0x800000, R0 ;  /* 0x0080000009007824 */ /* 0x000fce00078e0200 */
.L_x_115:
[----:B------:R-:W-:Y:S05]  /*2a90*/  BSYNC.RECONVERGENT B1 ;  /* 0x0000000000017941 */ /* 0x000fea0003800200 */
.L_x_112:
[----:B------:R-:W-:Y:S05]  /*2aa0*/  BRA `(.L_x_116) ;  /* 0x0000000000207947 */ /* 0x000fea0003800000 */
.L_x_111:
[----:B------:R-:W-:-:S04]  /*2ab0*/  LOP3.LUT R0, R16, 0x80000000, R3, 0x48, !PT ;  /* 0x8000000010007812 */ /* 0x000fc800078e4803 */
[----:B------:R-:W-:Y:S01]  /*2ac0*/  LOP3.LUT R0, R0, 0x7f800000, RZ, 0xfc, !PT ;  /* 0x7f80000000007812 */ /* 0x000fe200078efcff */
[----:B------:R-:W-:Y:S06]  /*2ad0*/  BRA `(.L_x_116) ;  /* 0x0000000000147947 */ /* 0x000fec0003800000 */
.L_x_110:
[----:B------:R-:W-:Y:S01]  /*2ae0*/  LOP3.LUT R0, R16, 0x80000000, R3, 0x48, !PT ;  /* 0x8000000010007812 */ /* 0x000fe200078e4803 */
[----:B------:R-:W-:Y:S06]  /*2af0*/  BRA `(.L_x_116) ;  /* 0x00000000000c7947 */ /* 0x000fec0003800000 */
.L_x_109:
[----:B------:R-:W0:Y:S01]  /*2b00*/  MUFU.RSQ R0, -QNAN ;  /* 0xffc0000000007908 */ /* 0x000e220000001400 */
[----:B------:R-:W-:Y:S05]  /*2b10*/  BRA `(.L_x_116) ;  /* 0x0000000000047947 */ /* 0x000fea0003800000 */
.L_x_108:
[----:B------:R-:W-:-:S07]  /*2b20*/  FADD.FTZ R0, R3, R0 ;  /* 0x0000000003007221 */ /* 0x000fce0000010000 */
.L_x_116:
[----:B------:R-:W-:Y:S05]  /*2b30*/  BSYNC.RECONVERGENT B0 ;  /* 0x0000000000007941 */ /* 0x000fea0003800200 */
.L_x_106:
[----:B------:R-:W-:-:S04]  /*2b40*/  HFMA2 R9, -RZ, RZ, 0, 0 ;  /* 0x00000000ff097431 */ /* 0x000fc800000001ff */
[----:B0-----:R-:W-:Y:S05]  /*2b50*/  RET.REL.NODEC R8 `(_Z27convolutionKernelHorizontalPhS_iiii) ;  /* 0xffffffd408287950 */ /* 0x001fea0003c3ffff */
.L_x_117:
        /* <DEDUP_REMOVED lines=10> */
.L_x_276:


//--------------------- .text._Z25convolutionKernelConstantPhS_iiii --------------------------
	.section	.text._Z25convolutionKernelConstantPhS_iiii,"ax",@progbits
	.align	128
        .global         _Z25convolutionKernelConstantPhS_iiii
        .type           _Z25convolutionKernelConstantPhS_iiii,@function
        .size           _Z25convolutionKernelConstantPhS_iiii,(.L_x_277 - _Z25convolutionKernelConstantPhS_iiii)
        .other          _Z25convolutionKernelConstantPhS_iiii,@"STO_CUDA_ENTRY STV_DEFAULT"
_Z25convolutionKernelConstantPhS_iiii:
.text._Z25convolutionKernelConstantPhS_iiii:
[----:B------:R-:W-:Y:S01]  /*0000*/  LDC R1, c[0x0][0x37c] ;  /* 0x0000df00ff017b82 */ /* 0x000fe20000000800 */
[----:B------:R-:W0:Y:S07]  /*0010*/  S2R R5, SR_TID.X ;  /* 0x0000000000057919 */ /* 0x000e2e0000002100 */
[----:B------:R-:W1:Y:S01]  /*0020*/  LDC R17, c[0x0][0x360] ;  /* 0x0000d800ff117b82 */ /* 0x000e620000000800 */
[----:B------:R-:W2:Y:S01]  /*0030*/  LDCU.64 UR16, c[0x0][0x358] ;  /* 0x00006b00ff1077ac */ /* 0x000ea20008000a00 */
[----:B------:R-:W-:Y:S01]  /*0040*/  BSSY.RECONVERGENT B0, `(.L_x_118) ;  /* 0x00000d2000007945 */ /* 0x000fe20003800200 */
[----:B------:R-:W0:Y:S01]  /*0050*/  S2R R2, SR_TID.Y ;  /* 0x0000000000027919 */ /* 0x000e220000002200 */
[----:B------:R-:W3:Y:S04]  /*0060*/  LDCU.64 UR6, c[0x0][0x380] ;  /* 0x00007000ff0677ac */ /* 0x000ee80008000a00 */
[----:B------:R-:W1:Y:S01]  /*0070*/  S2UR UR4, SR_CTAID.X ;  /* 0x00000000000479c3 */ /* 0x000e620000002500 */
[----:B------:R-:W4:Y:S07]  /*0080*/  LDCU.64 UR8, c[0x0][0x380] ;  /* 0x00007000ff0877ac */ /* 0x000f2e0008000a00 */
[----:B------:R-:W5:Y:S08]  /*0090*/  S2UR UR5, SR_CTAID.Y ;  /* 0x00000000000579c3 */ /* 0x000f700000002600 */
[----:B------:R-:W5:Y:S01]  /*00a0*/  LDC R0, c[0x0][0x364] ;  /* 0x0000d900ff007b82 */ /* 0x000f620000000800 */
[----:B-1----:R-:W-:-:S02]  /*00b0*/  IMAD R18, R17, UR4, RZ ;  /* 0x0000000411127c24 */ /* 0x002fc4000f8e02ff */
[----:B0-----:R-:W-:-:S05]  /*00c0*/  IMAD R16, R17, R2, R5 ;  /* 0x0000000211107224 */ /* 0x001fca00078e0205 */
[----:B------:R-:W-:Y:S01]  /*00d0*/  ISETP.GT.U32.AND P0, PT, R16, 0x4af, PT ;  /* 0x000004af1000780c */ /* 0x000fe20003f04070 */
[----:B-----5:R-:W-:-:S12]  /*00e0*/  IMAD R19, R0, UR5, RZ ;  /* 0x0000000500137c24 */ /* 0x020fd8000f8e02ff */
[----:B--234-:R-:W-:Y:S05]  /*00f0*/  @P0 BRA `(.L_x_119) ;  /* 0x0000000c00180947 */ /* 0x01cfea0003800000 */
[----:B------:R-:W-:Y:S01]  /*0100*/  IMAD R17, R17, R0, RZ ;  /* 0x0000000011117224 */ /* 0x000fe200078e02ff */
[----:B------:R-:W0:Y:S01]  /*0110*/  LDC R14, c[0x0][0x394] ;  /* 0x0000e500ff0e7b82 */ /* 0x000e220000000800 */
[----:B------:R-:W-:Y:S01]  /*0120*/  BSSY.RECONVERGENT B1, `(.L_x_120) ;  /* 0x0000048000017945 */ /* 0x000fe20003800200 */
[----:B------:R-:W-:Y:S01]  /*0130*/  IADD3 R15, PT, PT, R18, -0x2, RZ ;  /* 0xfffffffe120f7810 */ /* 0x000fe20007ffe0ff */
[----:B------:R-:W1:Y:S01]  /*0140*/  I2F.U32.RP R8, R17 ;  /* 0x0000001100087306 */ /* 0x000e620000209000 */
[--C-:B------:R-:W-:Y:S01]  /*0150*/  IMAD.IADD R0, R16, 0x1, R17.reuse ;  /* 0x0000000110007824 */ /* 0x100fe200078e0211 */
[----:B------:R-:W-:Y:S01]  /*0160*/  ISETP.NE.U32.AND P2, PT, R17, RZ, PT ;  /* 0x000000ff1100720c */ /* 0x000fe20003f45070 */
[----:B------:R-:W-:-:S03]  /*0170*/  IMAD.MOV R9, RZ, RZ, -R17 ;  /* 0x000000ffff097224 */ /* 0x000fc600078e0a11 */
[C---:B------:R-:W-:Y:S02]  /*0180*/  ISETP.GE.U32.AND P0, PT, R0.reuse, 0x4b0, PT ;  /* 0x000004b00000780c */ /* 0x040fe40003f06070 */
[----:B------:R-:W-:Y:S02]  /*0190*/  VIMNMX.U32 R3, PT, PT, R0, 0x4b0, !PT ;  /* 0x000004b000037848 */ /* 0x000fe40007fe0000 */
[----:B------:R-:W-:-:S04]  /*01a0*/  SEL R4, RZ, 0x1, P0 ;  /* 0x00000001ff047807 */ /* 0x000fc80000000000 */
[----:B------:R-:W-:Y:S01]  /*01b0*/  IADD3 R0, PT, PT, R3, -R0, -R4 ;  /* 0x8000000003007210 */ /* 0x000fe20007ffe804 */
[----:B-1----:R-:W1:Y:S02]  /*01c0*/  MUFU.RCP R8, R8 ;  /* 0x0000000800087308 */ /* 0x002e640000001000 */
[----:B-1----:R-:W-:-:S06]  /*01d0*/  VIADD R6, R8, 0xffffffe ;  /* 0x0ffffffe08067836 */ /* 0x002fcc0000000000 */
[----:B------:R1:W2:Y:S02]  /*01e0*/  F2I.FTZ.U32.TRUNC.NTZ R7, R6 ;  /* 0x0000000600077305 */ /* 0x0002a4000021f000 */
[----:B-1----:R-:W-:Y:S02]  /*01f0*/  IMAD.MOV.U32 R6, RZ, RZ, RZ ;  /* 0x000000ffff067224 */ /* 0x002fe400078e00ff */
[----:B--2---:R-:W-:-:S04]  /*0200*/  IMAD R9, R9, R7, RZ ;  /* 0x0000000709097224 */ /* 0x004fc800078e02ff */
[----:B------:R-:W-:-:S06]  /*0210*/  IMAD.HI.U32 R7, R7, R9, R6 ;  /* 0x0000000907077227 */ /* 0x000fcc00078e0006 */
[----:B------:R-:W-:-:S05]  /*0220*/  IMAD.HI.U32 R7, R7, R0, RZ ;  /* 0x0000000007077227 */ /* 0x000fca00078e00ff */
[----:B------:R-:W-:-:S05]  /*0230*/  IADD3 R3, PT, PT, -R7, RZ, RZ ;  /* 0x000000ff07037210 */ /* 0x000fca0007ffe1ff */
[----:B------:R-:W-:Y:S02]  /*0240*/  IMAD R0, R17, R3, R0 ;  /* 0x0000000311007224 */ /* 0x000fe400078e0200 */
[----:B------:R-:W1:Y:S03]  /*0250*/  LDC R3, c[0x0][0x398] ;  /* 0x0000e600ff037b82 */ /* 0x000e660000000800 */
[----:B------:R-:W-:-:S13]  /*0260*/  ISETP.GE.U32.AND P0, PT, R0, R17, PT ;  /* 0x000000110000720c */ /* 0x000fda0003f06070 */
[----:B------:R-:W-:Y:S02]  /*0270*/  @P0 IMAD.IADD R0, R0, 0x1, -R17 ;  /* 0x0000000100000824 */ /* 0x000fe400078e0a11 */
[----:B------:R-:W-:-:S03]  /*0280*/  @P0 VIADD R7, R7, 0x1 ;  /* 0x0000000107070836 */ /* 0x000fc60000000000 */
[----:B------:R-:W-:Y:S01]  /*0290*/  ISETP.GE.U32.AND P1, PT, R0, R17, PT ;  /* 0x000000110000720c */ /* 0x000fe20003f26070 */
[----:B-1----:R-:W-:-:S12]  /*02a0*/  VIADD R3, R3, 0xffffffff ;  /* 0xffffffff03037836 */ /* 0x002fd80000000000 */
[----:B------:R-:W-:Y:S01]  /*02b0*/  @P1 VIADD R7, R7, 0x1 ;  /* 0x0000000107071836 */ /* 0x000fe20000000000 */
[----:B------:R-:W-:-:S05]  /*02c0*/  @!P2 LOP3.LUT R7, RZ, R17, RZ, 0x33, !PT ;  /* 0x00000011ff07a212 */ /* 0x000fca00078e33ff */
[----:B------:R-:W-:Y:S02]  /*02d0*/  IMAD.IADD R7, R4, 0x1, R7 ;  /* 0x0000000104077824 */ /* 0x000fe400078e0207 */
[----:B------:R-:W-:-:S03]  /*02e0*/  VIADD R4, R19, 0xfffffffe ;  /* 0xfffffffe13047836 */ /* 0x000fc60000000000 */
[C---:B------:R-:W-:Y:S02]  /*02f0*/  LOP3.LUT R0, R7.reuse, 0x3, RZ, 0xc0, !PT ;  /* 0x0000000307007812 */ /* 0x040fe400078ec0ff */
[----:B------:R-:W-:Y:S02]  /*0300*/  ISETP.GE.U32.AND P0, PT, R7, 0x3, PT ;  /* 0x000000030700780c */ /* 0x000fe40003f06070 */
[----:B------:R-:W-:Y:S01]  /*0310*/  ISETP.NE.AND P1, PT, R0, 0x3, PT ;  /* 0x000000030000780c */ /* 0x000fe20003f25270 */
[----:B0-----:R-:W-:-:S12]  /*0320*/  VIADD R0, R14, 0xffffffff ;  /* 0xffffffff0e007836 */ /* 0x001fd80000000000 */
[----:B------:R-:W-:Y:S05]  /*0330*/  @!P1 BRA `(.L_x_121) ;  /* 0x0000000000989947 */ /* 0x000fea0003800000 */
[----:B------:R-:W0:Y:S01]  /*0340*/  S2R R6, SR_CgaCtaId ;  /* 0x0000000000067919 */ /* 0x000e220000008800 */
[----:B------:R-:W-:Y:S01]  /*0350*/  VIADD R11, R7, 0x1 ;  /* 0x00000001070b7836 */ /* 0x000fe20000000000 */
[----:B------:R-:W-:Y:S01]  /*0360*/  MOV R9, 0x400 ;  /* 0x0000040000097802 */ /* 0x000fe20000000f00 */
[----:B------:R-:W-:-:S03]  /*0370*/  HFMA2 R8, -RZ, RZ, 0, 0 ;  /* 0x00000000ff087431 */ /* 0x000fc600000001ff */
[----:B------:R-:W-:Y:S02]  /*0380*/  LOP3.LUT R11, R11, 0x3, RZ, 0xc0, !PT ;  /* 0x000000030b0b7812 */ /* 0x000fe400078ec0ff */
[----:B0-----:R-:W-:-:S07]  /*0390*/  LEA R9, R6, R9, 0x18 ;  /* 0x0000000906097211 */ /* 0x001fce00078ec0ff */
.L_x_122:
[----:B------:R-:W-:-:S05]  /*03a0*/  LOP3.LUT R10, R16, 0xffff, RZ, 0xc0, !PT ;  /* 0x0000ffff100a7812 */ /* 0x000fca00078ec0ff */
[C---:B0-----:R-:W-:Y:S02]  /*03b0*/  IMAD R6, R10.reuse, 0xaaab, RZ ;  /* 0x0000aaab0a067824 */ /* 0x041fe400078e02ff */
[----:B------:R-:W-:-:S03]  /*03c0*/  IMAD R21, R10, 0x8889, RZ ;  /* 0x000088890a157824 */ /* 0x000fc600078e02ff */
[----:B------:R-:W-:Y:S02]  /*03d0*/  SHF.R.U32.HI R6, RZ, 0x11, R6 ;  /* 0x00000011ff067819 */ /* 0x000fe40000011606 */
[----:B------:R-:W-:Y:S02]  /*03e0*/  LEA.HI R10, R21, R4, RZ, 0xb ;  /* 0x00000004150a7211 */ /* 0x000fe400078f58ff */
[C---:B------:R-:W-:Y:S01]  /*03f0*/  PRMT R12, R6.reuse, 0x9910, RZ ;  /* 0x00009910060c7816 */ /* 0x040fe200000000ff */
[----:B------:R-:W-:Y:S01]  /*0400*/  IMAD R7, R6, 0x6667, RZ ;  /* 0x0000666706077824 */ /* 0x000fe200078e02ff */
[----:B------:R-:W-:-:S04]  /*0410*/  VIMNMX.RELU R10, PT, PT, R3, R10, PT ;  /* 0x0000000a030a7248 */ /* 0x000fc80003fe1100 */
[----:B------:R-:W-:-:S04]  /*0420*/  SHF.R.U32.HI R7, RZ, 0x13, R7 ;  /* 0x00000013ff077819 */ /* 0x000fc80000011607 */
[----:B------:R-:W-:-:S05]  /*0430*/  PRMT R7, R7, 0x9910, RZ ;  /* 0x0000991007077816 */ /* 0x000fca00000000ff */
[----:B------:R-:W-:-:S04]  /*0440*/  IMAD R7, R7, 0x14, RZ ;  /* 0x0000001407077824 */ /* 0x000fc800078e02ff */
[----:B------:R-:W-:Y:S02]  /*0450*/  IMAD.MOV R13, RZ, RZ, -R7 ;  /* 0x000000ffff0d7224 */ /* 0x000fe400078e0a07 */
[----:B------:R-:W-:-:S03]  /*0460*/  IMAD R7, R12, 0x3, RZ ;  /* 0x000000030c077824 */ /* 0x000fc600078e02ff */
[----:B------:R-:W-:Y:S01]  /*0470*/  PRMT R13, R13, 0x7710, RZ ;  /* 0x000077100d0d7816 */ /* 0x000fe200000000ff */
[----:B------:R-:W-:-:S04]  /*0480*/  IMAD.MOV R7, RZ, RZ, -R7 ;  /* 0x000000ffff077224 */ /* 0x000fc800078e0a07 */
[----:B------:R-:W-:Y:S01]  /*0490*/  IMAD.IADD R6, R6, 0x1, R13 ;  /* 0x0000000106067824 */ /* 0x000fe200078e020d */
[----:B------:R-:W-:-:S04]  /*04a0*/  PRMT R7, R7, 0x7710, RZ ;  /* 0x0000771007077816 */ /* 0x000fc800000000ff */
[----:B------:R-:W-:Y:S01]  /*04b0*/  LOP3.LUT R6, R6, 0xffff, RZ, 0xc0, !PT ;  /* 0x0000ffff06067812 */ /* 0x000fe200078ec0ff */
[----:B------:R-:W-:-:S03]  /*04c0*/  IMAD.IADD R12, R7, 0x1, R16 ;  /* 0x00000001070c7824 */ /* 0x000fc600078e0210 */
[----:B------:R-:W-:Y:S02]  /*04d0*/  VIADDMNMX.RELU R7, R15, R6, R0, PT ;  /* 0x000000060f077246 */ /* 0x000fe40003801100 */
[----:B------:R-:W-:-:S03]  /*04e0*/  LOP3.LUT R12, R12, 0xffff, RZ, 0xc0, !PT ;  /* 0x0000ffff0c0c7812 */ /* 0x000fc600078ec0ff */
[----:B------:R-:W-:-:S04]  /*04f0*/  IMAD R7, R10, R14, R7 ;  /* 0x0000000e0a077224 */ /* 0x000fc800078e0207 */
[----:B------:R-:W-:-:S05]  /*0500*/  IMAD R7, R7, 0x3, R12 ;  /* 0x0000000307077824 */ /* 0x000fca00078e020c */
[----:B------:R-:W-:-:S04]  /*0510*/  IADD3 R6, P1, PT, R7, UR6, RZ ;  /* 0x0000000607067c10 */ /* 0x000fc8000ff3e0ff */
[----:B------:R-:W-:-:S05]  /*0520*/  LEA.HI.X.SX32 R7, R7, UR7, 0x1, P1 ;  /* 0x0000000707077c11 */ /* 0x000fca00088f0eff */
[----:B------:R-:W2:Y:S01]  /*0530*/  LDG.E.U8 R6, desc[UR16][R6.64] ;  /* 0x0000001006067981 */ /* 0x000ea2000c1e1100 */
[----:B------:R-:W-:Y:S01]  /*0540*/  IADD3 R13, PT, PT, R9, R16, RZ ;  /* 0x00000010090d7210 */ /* 0x000fe20007ffe0ff */
[----:B------:R-:W-:Y:S02]  /*0550*/  VIADD R8, R8, 0x1 ;  /* 0x0000000108087836 */ /* 0x000fe40000000000 */
[----:B------:R-:W-:-:S03]  /*0560*/  IMAD.IADD R16, R17, 0x1, R16 ;  /* 0x0000000111107824 */ /* 0x000fc600078e0210 */
[----:B------:R-:W-:Y:S01]  /*0570*/  ISETP.NE.AND P1, PT, R8, R11, PT ;  /* 0x0000000b0800720c */ /* 0x000fe20003f25270 */
[----:B--2---:R0:W-:-:S12]  /*0580*/  STS.U8 [R13], R6 ;  /* 0x000000060d007388 */ /* 0x0041d80000000000 */
[----:B------:R-:W-:Y:S05]  /*0590*/  @P1 BRA `(.L_x_122) ;  /* 0xfffffffc00801947 */ /* 0x000fea000383ffff */
.L_x_121:
[----:B------:R-:W-:Y:S05]  /*05a0*/  BSYNC.RECONVERGENT B1 ;  /* 0x0000000000017941 */ /* 0x000fea0003800200 */
.L_x_120:
[----:B------:R-:W-:Y:S05]  /*05b0*/  @!P0 BRA `(.L_x_119) ;  /* 0x0000000400e88947 */ /* 0x000fea0003800000 */
[----:B0-----:R-:W0:Y:S01]  /*05c0*/  S2R R6, SR_CgaCtaId ;  /* 0x0000000000067919 */ /* 0x001e220000008800 */
[----:B------:R-:W-:-:S04]  /*05d0*/  MOV R21, 0x400 ;  /* 0x0000040000157802 */ /* 0x000fc80000000f00 */
[----:B0-----:R-:W-:-:S07]  /*05e0*/  LEA R21, R6, R21, 0x18 ;  /* 0x0000001506157211 */ /* 0x001fce00078ec0ff */
.L_x_123:
[----:B-1----:R-:W-:Y:S01]  /*05f0*/  IMAD.IADD R6, R17, 0x1, R16 ;  /* 0x0000000111067824 */ /* 0x002fe200078e0210 */
[----:B------:R-:W-:-:S03]  /*0600*/  LOP3.LUT R12, R16, 0xffff, RZ, 0xc0, !PT ;  /* 0x0000ffff100c7812 */ /* 0x000fc600078ec0ff */
[----:B------:R-:W-:Y:S01]  /*0610*/  IMAD.IADD R20, R17, 0x1, R6 ;  /* 0x0000000111147824 */ /* 0x000fe200078e0206 */
[----:B------:R-:W-:Y:S01]  /*0620*/  LOP3.LUT R11, R6, 0xffff, RZ, 0xc0, !PT ;  /* 0x0000ffff060b7812 */ /* 0x000fe200078ec0ff */
[----:B------:R-:W-:-:S03]  /*0630*/  IMAD R13, R12, 0xaaab, RZ ;  /* 0x0000aaab0c0d7824 */ /* 0x000fc600078e02ff */
[----:B------:R-:W-:Y:S01]  /*0640*/  LOP3.LUT R9, R20, 0xffff, RZ, 0xc0, !PT ;  /* 0x0000ffff14097812 */ /* 0x000fe200078ec0ff */
[C---:B------:R-:W-:Y:S01]  /*0650*/  IMAD R22, R11.reuse, 0xaaab, RZ ;  /* 0x0000aaab0b167824 */ /* 0x040fe200078e02ff */
[----:B------:R-:W-:Y:S01]  /*0660*/  SHF.R.U32.HI R13, RZ, 0x11, R13 ;  /* 0x00000011ff0d7819 */ /* 0x000fe2000001160d */
[----:B------:R-:W-:Y:S02]  /*0670*/  IMAD R11, R11, 0x8889, RZ ;  /* 0x000088890b0b7824 */ /* 0x000fe400078e02ff */
[----:B------:R-:W-:Y:S01]  /*0680*/  IMAD R8, R9, 0xaaab, RZ ;  /* 0x0000aaab09087824 */ /* 0x000fe200078e02ff */
[----:B------:R-:W-:Y:S01]  /*0690*/  SHF.R.U32.HI R22, RZ, 0x11, R22 ;  /* 0x00000011ff167819 */ /* 0x000fe20000011616 */
[----:B------:R-:W-:Y:S02]  /*06a0*/  IMAD R26, R13, 0x6667, RZ ;  /* 0x000066670d1a7824 */ /* 0x000fe400078e02ff */
[----:B------:R-:W-:Y:S01]  /*06b0*/  IMAD R9, R9, 0x8889, RZ ;  /* 0x0000888909097824 */ /* 0x000fe200078e02ff */
[C---:B------:R-:W-:Y:S01]  /*06c0*/  PRMT R10, R22.reuse, 0x9910, RZ ;  /* 0x00009910160a7816 */ /* 0x040fe200000000ff */
[----:B------:R-:W-:Y:S01]  /*06d0*/  IMAD R7, R22, 0x6667, RZ ;  /* 0x0000666716077824 */ /* 0x000fe200078e02ff */
[----:B------:R-:W-:-:S02]  /*06e0*/  SHF.R.U32.HI R8, RZ, 0x11, R8 ;  /* 0x00000011ff087819 */ /* 0x000fc40000011608 */
[----:B------:R-:W-:Y:S01]  /*06f0*/  SHF.R.U32.HI R26, RZ, 0x13, R26 ;  /* 0x00000013ff1a7819 */ /* 0x000fe2000001161a */
[----:B------:R-:W-:Y:S01]  /*0700*/  IMAD R10, R10, 0x3, RZ ;  /* 0x000000030a0a7824 */ /* 0x000fe200078e02ff */
[C---:B------:R-:W-:Y:S02]  /*0710*/  PRMT R23, R8.reuse, 0x9910, RZ ;  /* 0x0000991008177816 */ /* 0x040fe400000000ff */
[----:B------:R-:W-:Y:S02]  /*0720*/  SHF.R.U32.HI R7, RZ, 0x13, R7 ;  /* 0x00000013ff077819 */ /* 0x000fe40000011607 */
[----:B------:R-:W-:Y:S01]  /*0730*/  IADD3 R25, PT, PT, RZ, -R10, RZ ;  /* 0x8000000aff197210 */ /* 0x000fe20007ffe0ff */
[----:B------:R-:W-:Y:S01]  /*0740*/  IMAD R23, R23, 0x3, RZ ;  /* 0x0000000317177824 */ /* 0x000fe200078e02ff */
[----:B------:R-:W-:Y:S01]  /*0750*/  PRMT R24, R7, 0x9910, RZ ;  /* 0x0000991007187816 */ /* 0x000fe200000000ff */
[----:B------:R-:W-:Y:S01]  /*0760*/  IMAD R10, R8, 0x6667, RZ ;  /* 0x00006667080a7824 */ /* 0x000fe200078e02ff */
[----:B------:R-:W-:Y:S01]  /*0770*/  PRMT R7, R25, 0x7710, RZ ;  /* 0x0000771019077816 */ /* 0x000fe200000000ff */
[----:B------:R-:W-:-:S03]  /*0780*/  IMAD.MOV R25, RZ, RZ, -R23 ;  /* 0x000000ffff197224 */ /* 0x000fc600078e0a17 */
[----:B------:R-:W-:Y:S01]  /*0790*/  SHF.R.U32.HI R10, RZ, 0x13, R10 ;  /* 0x00000013ff0a7819 */ /* 0x000fe2000001160a */
[----:B------:R-:W-:Y:S01]  /*07a0*/  IMAD.IADD R7, R6, 0x1, R7 ;  /* 0x0000000106077824 */ /* 0x000fe200078e0207 */
[----:B------:R-:W-:Y:S01]  /*07b0*/  PRMT R25, R25, 0x7710, RZ ;  /* 0x0000771019197816 */ /* 0x000fe200000000ff */
[----:B------:R-:W-:Y:S01]  /*07c0*/  IMAD R6, R24, 0x14, RZ ;  /* 0x0000001418067824 */ /* 0x000fe200078e02ff */
[----:B------:R-:W-:Y:S02]  /*07d0*/  PRMT R23, R10, 0x9910, RZ ;  /* 0x000099100a177816 */ /* 0x000fe400000000ff */
[----:B------:R-:W-:Y:S01]  /*07e0*/  PRMT R24, R26, 0x9910, RZ ;  /* 0x000099101a187816 */ /* 0x000fe200000000ff */
[----:B------:R-:W-:Y:S01]  /*07f0*/  IMAD.MOV R10, RZ, RZ, -R6 ;  /* 0x000000ffff0a7224 */ /* 0x000fe200078e0a06 */
[----:B------:R-:W-:Y:S01]  /*0800*/  LOP3.LUT R7, R7, 0xffff, RZ, 0xc0, !PT ;  /* 0x0000ffff07077812 */ /* 0x000fe200078ec0ff */
[----:B------:R-:W-:Y:S01]  /*0810*/  IMAD.IADD R6, R20, 0x1, R25 ;  /* 0x0000000114067824 */ /* 0x000fe200078e0219 */
[----:B------:R-:W-:Y:S01]  /*0820*/  IADD3 R20, PT, PT, R17, R20, RZ ;  /* 0x0000001411147210 */ /* 0x000fe20007ffe0ff */
[----:B------:R-:W-:Y:S01]  /*0830*/  IMAD R23, R23, 0x14, RZ ;  /* 0x0000001417177824 */ /* 0x000fe200078e02ff */
[----:B------:R-:W-:Y:S01]  /*0840*/  PRMT R25, R10, 0x7710, RZ ;  /* 0x000077100a197816 */ /* 0x000fe200000000ff */
[----:B------:R-:W-:Y:S01]  /*0850*/  IMAD R24, R24, 0x14, RZ ;  /* 0x0000001418187824 */ /* 0x000fe200078e02ff */
[----:B------:R-:W-:-:S03]  /*0860*/  LOP3.LUT R10, R20, 0xffff, RZ, 0xc0, !PT ;  /* 0x0000ffff140a7812 */ /* 0x000fc600078ec0ff */
[----:B------:R-:W-:Y:S02]  /*0870*/  IMAD.IADD R22, R22, 0x1, R25 ;  /* 0x0000000116167824 */ /* 0x000fe400078e0219 */
[----:B------:R-:W-:Y:S02]  /*0880*/  IMAD.MOV R25, RZ, RZ, -R23 ;  /* 0x000000ffff197224 */ /* 0x000fe400078e0a17 */
[----:B------:R-:W-:Y:S01]  /*0890*/  IMAD R23, R10, 0xaaab, RZ ;  /* 0x0000aaab0a177824 */ /* 0x000fe200078e02ff */
[----:B------:R-:W-:Y:S01]  /*08a0*/  LOP3.LUT R22, R22, 0xffff, RZ, 0xc0, !PT ;  /* 0x0000ffff16167812 */ /* 0x000fe200078ec0ff */
[----:B------:R-:W-:Y:S01]  /*08b0*/  IMAD.MOV R26, RZ, RZ, -R24 ;  /* 0x000000ffff1a7224 */ /* 0x000fe200078e0a18 */
[----:B------:R-:W-:Y:S02]  /*08c0*/  PRMT R25, R25, 0x7710, RZ ;  /* 0x0000771019197816 */ /* 0x000fe400000000ff */
[----:B------:R-:W-:Y:S02]  /*08d0*/  SHF.R.U32.HI R23, RZ, 0x11, R23 ;  /* 0x00000011ff177819 */ /* 0x000fe40000011617 */
[----:B------:R-:W-:Y:S01]  /*08e0*/  PRMT R26, R26, 0x7710, RZ ;  /* 0x000077101a1a7816 */ /* 0x000fe200000000ff */
[----:B------:R-:W-:Y:S01]  /*08f0*/  IMAD.IADD R8, R8, 0x1, R25 ;  /* 0x0000000108087824 */ /* 0x000fe200078e0219 */
[----:B------:R-:W-:Y:S01]  /*0900*/  VIADDMNMX.RELU R22, R15, R22, R0, PT ;  /* 0x000000160f167246 */ /* 0x000fe20003801100 */
[----:B------:R-:W-:Y:S01]  /*0910*/  IMAD R24, R23, 0x6667, RZ ;  /* 0x0000666717187824 */ /* 0x000fe200078e02ff */
[----:B------:R-:W-:Y:S01]  /*0920*/  IADD3 R26, PT, PT, R13, R26, RZ ;  /* 0x0000001a0d1a7210 */ /* 0x000fe20007ffe0ff */
[----:B------:R-:W-:Y:S01]  /*0930*/  IMAD R25, R12, 0x8889, RZ ;  /* 0x000088890c197824 */ /* 0x000fe200078e02ff */
[----:B------:R-:W-:-:S02]  /*0940*/  LOP3.LUT R8, R8, 0xffff, RZ, 0xc0, !PT ;  /* 0x0000ffff08087812 */ /* 0x000fc400078ec0ff */
[----:B------:R-:W-:Y:S02]  /*0950*/  SHF.R.U32.HI R12, RZ, 0x13, R24 ;  /* 0x00000013ff0c7819 */ /* 0x000fe40000011618 */
[----:B------:R-:W-:Y:S02]  /*0960*/  PRMT R24, R13, 0x9910, RZ ;  /* 0x000099100d187816 */ /* 0x000fe400000000ff */
[----:B------:R-:W-:Y:S02]  /*0970*/  PRMT R27, R12, 0x9910, RZ ;  /* 0x000099100c1b7816 */ /* 0x000fe400000000ff */
[----:B------:R-:W-:Y:S01]  /*0980*/  LOP3.LUT R26, R26, 0xffff, RZ, 0xc0, !PT ;  /* 0x0000ffff1a1a7812 */ /* 0x000fe200078ec0ff */
[----:B------:R-:W-:Y:S01]  /*0990*/  IMAD R24, R24, 0x3, RZ ;  /* 0x0000000318187824 */ /* 0x000fe200078e02ff */
[----:B------:R-:W-:Y:S01]  /*09a0*/  LEA.HI R12, R25, R4, RZ, 0xb ;  /* 0x00000004190c7211 */ /* 0x000fe200078f58ff */
[----:B------:R-:W-:Y:S01]  /*09b0*/  IMAD.MOV.U32 R13, RZ, RZ, R27 ;  /* 0x000000ffff0d7224 */ /* 0x000fe200078e001b */
[----:B------:R-:W-:-:S02]  /*09c0*/  VIADDMNMX.RELU R25, R15, R26, R0, PT ;  /* 0x0000001a0f197246 */ /* 0x000fc40003801100 */
[----:B------:R-:W-:Y:S01]  /*09d0*/  VIMNMX.RELU R12, PT, PT, R3, R12, PT ;  /* 0x0000000c030c7248 */ /* 0x000fe20003fe1100 */
[----:B------:R-:W-:Y:S01]  /*09e0*/  IMAD R13, R13, 0x14, RZ ;  /* 0x000000140d0d7824 */ /* 0x000fe200078e02ff */
[----:B------:R-:W-:-:S03]  /*09f0*/  VIADDMNMX.RELU R8, R15, R8, R0, PT ;  /* 0x000000080f087246 */ /* 0x000fc60003801100 */
[----:B------:R-:W-:Y:S02]  /*0a00*/  IMAD.MOV R26, RZ, RZ, -R13 ;  /* 0x000000ffff1a7224 */ /* 0x000fe400078e0a0d */
[----:B------:R-:W-:Y:S01]  /*0a10*/  IMAD.MOV R13, RZ, RZ, -R24 ;  /* 0x000000ffff0d7224 */ /* 0x000fe200078e0a18 */
[----:B------:R-:W-:Y:S01]  /*0a20*/  LEA.HI R24, R11, R4, RZ, 0xb ;  /* 0x000000040b187211 */ /* 0x000fe200078f58ff */
[----:B------:R-:W-:Y:S01]  /*0a30*/  IMAD R12, R12, R14, R25 ;  /* 0x0000000e0c0c7224 */ /* 0x000fe200078e0219 */
[----:B------:R-:W-:Y:S02]  /*0a40*/  PRMT R26, R26, 0x7710, RZ ;  /* 0x000077101a1a7816 */ /* 0x000fe400000000ff */
[----:B------:R-:W-:-:S03]  /*0a50*/  PRMT R13, R13, 0x7710, RZ ;  /* 0x000077100d0d7816 */ /* 0x000fc600000000ff */
[C---:B------:R-:W-:Y:S01]  /*0a60*/  IMAD.IADD R11, R23.reuse, 0x1, R26 ;  /* 0x00000001170b7824 */ /* 0x040fe200078e021a */
[----:B------:R-:W-:Y:S02]  /*0a70*/  PRMT R23, R23, 0x9910, RZ ;  /* 0x0000991017177816 */ /* 0x000fe400000000ff */
[----:B------:R-:W-:Y:S02]  /*0a80*/  IADD3 R25, PT, PT, R13, R16, RZ ;  /* 0x000000100d197210 */ /* 0x000fe40007ffe0ff */
[----:B------:R-:W-:Y:S01]  /*0a90*/  VIMNMX.RELU R13, PT, PT, R3, R24, PT ;  /* 0x00000018030d7248 */ /* 0x000fe20003fe1100 */
[----:B------:R-:W-:Y:S01]  /*0aa0*/  IMAD R23, R23, 0x3, RZ ;  /* 0x0000000317177824 */ /* 0x000fe200078e02ff */
[----:B------:R-:W-:Y:S01]  /*0ab0*/  LOP3.LUT R27, R25, 0xffff, RZ, 0xc0, !PT ;  /* 0x0000ffff191b7812 */ /* 0x000fe200078ec0ff */
[----:B------:R-:W-:Y:S01]  /*0ac0*/  IMAD R25, R10, 0x8889, RZ ;  /* 0x000088890a197824 */ /* 0x000fe200078e02ff */
[-C--:B------:R-:W-:Y:S01]  /*0ad0*/  LEA.HI R24, R9, R4.reuse, RZ, 0xb ;  /* 0x0000000409187211 */ /* 0x080fe200078f58ff */
[----:B------:R-:W-:Y:S01]  /*0ae0*/  IMAD.MOV R23, RZ, RZ, -R23 ;  /* 0x000000ffff177224 */ /* 0x000fe200078e0a17 */
[----:B------:R-:W-:Y:S01]  /*0af0*/  LOP3.LUT R11, R11, 0xffff, RZ, 0xc0, !PT ;  /* 0x0000ffff0b0b7812 */ /* 0x000fe200078ec0ff */
[----:B------:R-:W-:Y:S01]  /*0b00*/  IMAD R9, R12, 0x3, R27 ;  /* 0x000000030c097824 */ /* 0x000fe200078e021b */
[----:B------:R-:W-:Y:S01]  /*0b10*/  LEA.HI R12, R25, R4, RZ, 0xb ;  /* 0x00000004190c7211 */ /* 0x000fe200078f58ff */
[----:B------:R-:W-:Y:S01]  /*0b20*/  IMAD R10, R13, R14, R22 ;  /* 0x0000000e0d0a7224 */ /* 0x000fe200078e0216 */
[----:B------:R-:W-:-:S02]  /*0b30*/  PRMT R23, R23, 0x7710, RZ ;  /* 0x0000771017177816 */ /* 0x000fc400000000ff */
[C---:B------:R-:W-:Y:S02]  /*0b40*/  VIMNMX.RELU R13, PT, PT, R3.reuse, R24, PT ;  /* 0x00000018030d7248 */ /* 0x040fe40003fe1100 */
[----:B------:R-:W-:Y:S01]  /*0b50*/  VIMNMX.RELU R12, PT, PT, R3, R12, PT ;  /* 0x0000000c030c7248 */ /* 0x000fe20003fe1100 */
[----:B------:R-:W-:Y:S01]  /*0b60*/  IMAD.IADD R22, R20, 0x1, R23 ;  /* 0x0000000114167824 */ /* 0x000fe200078e0217 */
[----:B------:R-:W-:Y:S01]  /*0b70*/  VIADDMNMX.RELU R23, R15, R11, R0, PT ;  /* 0x0000000b0f177246 */ /* 0x000fe20003801100 */
[----:B------:R-:W-:Y:S01]  /*0b80*/  IMAD R11, R10, 0x3, R7 ;  /* 0x000000030a0b7824 */ /* 0x000fe200078e0207 */
[----:B------:R-:W-:Y:S01]  /*0b90*/  LOP3.LUT R7, R6, 0xffff, RZ, 0xc0, !PT ;  /* 0x0000ffff06077812 */ /* 0x000fe200078ec0ff */
[-C--:B------:R-:W-:Y:S01]  /*0ba0*/  IMAD R8, R13, R14.reuse, R8 ;  /* 0x0000000e0d087224 */ /* 0x080fe200078e0208 */
[----:B------:R-:W-:Y:S01]  /*0bb0*/  LOP3.LUT R25, R22, 0xffff, RZ, 0xc0, !PT ;  /* 0x0000ffff16197812 */ /* 0x000fe200078ec0ff */
[----:B------:R-:W-:Y:S01]  /*0bc0*/  IMAD R12, R12, R14, R23 ;  /* 0x0000000e0c0c7224 */ /* 0x000fe200078e0217 */
        /* <DEDUP_REMOVED lines=14> */
[----:B------:R-:W-:-:S04]  /*0cb0*/  IMAD.IADD R24, R21, 0x1, R16 ;  /* 0x0000000115187824 */ /* 0x000fc800078e0210 */
[----:B------:R-:W-:-:S05]  /*0cc0*/  IMAD.IADD R22, R17, 0x1, R24 ;  /* 0x0000000111167824 */ /* 0x000fca00078e0218 */
[----:B------:R-:W-:-:S05]  /*0cd0*/  IADD3 R23, PT, PT, R17, R22, RZ ;  /* 0x0000001611177210 */ /* 0x000fca0007ffe0ff */
[C---:B------:R-:W-:Y:S02]  /*0ce0*/  IMAD.IADD R25, R17.reuse, 0x1, R23 ;  /* 0x0000000111197824 */ /* 0x040fe400078e0217 */
[----:B------:R-:W-:-:S05]  /*0cf0*/  IMAD.IADD R16, R17, 0x1, R20 ;  /* 0x0000000111107824 */ /* 0x000fca00078e0214 */
[----:B------:R-:W-:Y:S01]  /*0d00*/  ISETP.GE.U32.AND P0, PT, R16, 0x4b0, PT ;  /* 0x000004b01000780c */ /* 0x000fe20003f06070 */
[----:B--2---:R1:W-:Y:S04]  /*0d10*/  STS.U8 [R24], R6 ;  /* 0x0000000618007388 */ /* 0x0043e80000000000 */
[----:B---3--:R1:W-:Y:S04]  /*0d20*/  STS.U8 [R22], R8 ;  /* 0x0000000816007388 */ /* 0x0083e80000000000 */
[----:B----4-:R1:W-:Y:S04]  /*0d30*/  STS.U8 [R23], R10 ;  /* 0x0000000a17007388 */ /* 0x0103e80000000000 */
[----:B-----5:R1:W-:Y:S01]  /*0d40*/  STS.U8 [R25], R12 ;  /* 0x0000000c19007388 */ /* 0x0203e20000000000 */
[----:B------:R-:W-:Y:S05]  /*0d50*/  @!P0 BRA `(.L_x_123) ;  /* 0xfffffff800248947 */ /* 0x000fea000383ffff */
.L_x_119:
[----:B------:R-:W-:Y:S05]  /*0d60*/  BSYNC.RECONVERGENT B0 ;  /* 0x0000000000007941 */ /* 0x000fea0003800200 */
.L_x_118:
[----:B01----:R-:W0:Y:S01]  /*0d70*/  LDC.64 R6, c[0x0][0x398] ;  /* 0x0000e600ff067b82 */ /* 0x003e220000000a00 */
[----:B------:R-:W1:Y:S01]  /*0d80*/  LDCU UR4, c[0x0][0x394] ;  /* 0x00007280ff0477ac */ /* 0x000e620008000800 */
[----:B------:R-:W-:Y:S02]  /*0d90*/  IMAD.IADD R19, R19, 0x1, R2 ;  /* 0x0000000113137824 */ /* 0x000fe400078e0202 */
[----:B------:R-:W-:-:S04]  /*0da0*/  IMAD.IADD R8, R18, 0x1, R5 ;  /* 0x0000000112087824 */ /* 0x000fc800078e0205 */
[----:B------:R-:W-:Y:S01]  /*0db0*/  BAR.SYNC.DEFER_BLOCKING 0x0 ;  /* 0x0000000000007b1d */ /* 0x000fe20000010000 */
[----:B0-----:R-:W-:-:S04]  /*0dc0*/  ISETP.GE.AND P0, PT, R19, R6, PT ;  /* 0x000000061300720c */ /* 0x001fc80003f06270 */
[----:B-1----:R-:W-:-:S04]  /*0dd0*/  ISETP.GE.OR P0, PT, R8, UR4, P0 ;  /* 0x0000000408007c0c */ /* 0x002fc80008706670 */
[----:B------:R-:W-:-:S13]  /*0de0*/  ISETP.LT.OR P0, PT, R7, 0x1, P0 ;  /* 0x000000010700780c */ /* 0x000fda0000701670 */
[----:B------:R-:W-:Y:S05]  /*0df0*/  @P0 EXIT ;  /* 0x000000000000094d */ /* 0x000fea0003800000 */
[----:B------:R-:W0:Y:S01]  /*0e00*/  LDCU UR9, c[0x0][0x390] ;  /* 0x00007200ff0977ac */ /* 0x000e220008000800 */
[----:B------:R-:W-:Y:S01]  /*0e10*/  IMAD R8, R19, UR4, R8 ;  /* 0x0000000413087c24 */ /* 0x000fe2000f8e0208 */
[----:B0-----:R-:W-:-:S09]  /*0e20*/  UISETP.GE.AND UP0, UPT, UR9, 0x1, UPT ;  /* 0x000000010900788c */ /* 0x001fd2000bf06270 */
[----:B------:R-:W-:Y:S05]  /*0e30*/  BRA.U !UP0, `(.L_x_124) ;  /* 0x0000000d08847547 */ /* 0x000fea000b800000 */
[----:B------:R-:W-:Y:S01]  /*0e40*/  IMAD R18, R2, 0x14, R5 ;  /* 0x0000001402127824 */ /* 0x000fe200078e0205 */
[----:B------:R-:W-:Y:S02]  /*0e50*/  ULOP3.LUT UR8, UR9, 0x7ffffffc, URZ, 0xc0, !UPT ;  /* 0x7ffffffc09087892 */ /* 0x000fe4000f8ec0ff */
[----:B------:R-:W-:Y:S02]  /*0e60*/  ULOP3.LUT UR18, UR9, 0x3, URZ, 0xc0, !UPT ;  /* 0x0000000309127892 */ /* 0x000fe4000f8ec0ff */
[----:B------:R-:W-:Y:S01]  /*0e70*/  IADD3 R17, PT, PT, R18, 0x3c, RZ ;  /* 0x0000003c12117810 */ /* 0x000fe20007ffe0ff */
[----:B------:R-:W-:Y:S02]  /*0e80*/  USHF.L.U32 UR9, UR9, 0x2, URZ ;  /* 0x0000000209097899 */ /* 0x000fe400080006ff */
[----:B------:R-:W-:Y:S01]  /*0e90*/  UIADD3 UR14, UPT, UPT, -UR8, URZ, URZ ;  /* 0x000000ff080e7290 */ /* 0x000fe2000fffe1ff */
[----:B------:R-:W-:-:S11]  /*0ea0*/  UMOV UR4, URZ ;  /* 0x000000ff00047c82 */ /* 0x000fd60008000000 */
.L_x_144:
[----:B0-----:R-:W0:Y:S01]  /*0eb0*/  S2UR UR6, SR_CgaCtaId ;  /* 0x00000000000679c3 */ /* 0x001e220000008800 */
[----:B------:R-:W-:Y:S01]  /*0ec0*/  UMOV UR5, 0x400 ;  /* 0x0000040000057882 */ /* 0x000fe20000000000 */
[----:B------:R-:W-:Y:S01]  /*0ed0*/  IMAD.MOV.U32 R15, RZ, RZ, RZ ;  /* 0x000000ffff0f7224 */ /* 0x000fe200078e00ff */
[----:B0-----:R-:W-:-:S04]  /*0ee0*/  ULEA UR5, UR6, UR5, 0x18 ;  /* 0x0000000506057291 */ /* 0x001fc8000f8ec0ff */
[----:B------:R-:W-:-:S03]  /*0ef0*/  UIADD3 UR15, UPT, UPT, UR5, UR4, URZ ;  /* 0x00000004050f7290 */ /* 0x000fc6000fffe0ff */
[----:B------:R-:W-:-:S09]  /*0f00*/  UMOV UR5, URZ ;  /* 0x000000ff00057c82 */ /* 0x000fd20008000000 */
.L_x_143:
[----:B------:R-:W0:Y:S01]  /*0f10*/  LDCU UR10, c[0x0][0x390] ;  /* 0x00007200ff0a77ac */ /* 0x000e220008000800 */
[----:B------:R-:W-:Y:S02]  /*0f20*/  VIADD R9, R5, UR5 ;  /* 0x0000000505097c36 */ /* 0x000fe40008000000 */
[----:B------:R-:W-:Y:S01]  /*0f30*/  IMAD.MOV.U32 R4, RZ, RZ, 0x437f0000 ;  /* 0x437f0000ff047424 */ /* 0x000fe200078e00ff */
[----:B------:R-:W-:Y:S01]  /*0f40*/  UMOV UR6, URZ ;  /* 0x000000ff00067c82 */ /* 0x000fe20008000000 */
[----:B0-----:R-:W-:-:S09]  /*0f50*/  UISETP.GE.U32.AND UP0, UPT, UR10, 0x4, UPT ;  /* 0x000000040a00788c */ /* 0x001fd2000bf06070 */
[----:B------:R-:W-:Y:S05]  /*0f60*/  BRA.U !UP0, `(.L_x_125) ;  /* 0x00000005088c7547 */ /* 0x000fea000b800000 */
[----:B------:R-:W0:Y:S01]  /*0f70*/  LDC R14, c[0x0][0x39c] ;  /* 0x0000e700ff0e7b82 */ /* 0x000e220000000800 */
[----:B------:R-:W-:Y:S01]  /*0f80*/  VIADD R13, R18, UR5 ;  /* 0x00000005120d7c36 */ /* 0x000fe20008000000 */
[----:B------:R-:W-:Y:S01]  /*0f90*/  IADD3 R12, PT, PT, R17, UR5, RZ ;  /* 0x00000005110c7c10 */ /* 0x000fe2000fffe0ff */
[----:B------:R-:W-:Y:S02]  /*0fa0*/  UIADD3 UR19, UPT, UPT, UR5, UR10, URZ ;  /* 0x0000000a05137290 */ /* 0x000fe4000fffe0ff */
[C---:B------:R-:W-:Y:S01]  /*0fb0*/  VIADD R11, R13.reuse, 0x14 ;  /* 0x000000140d0b7836 */ /* 0x040fe20000000000 */
[----:B------:R-:W-:Y:S01]  /*0fc0*/  ULEA UR20, UR10, UR5, 0x1 ;  /* 0x000000050a147291 */ /* 0x000fe2000f8e08ff */
[----:B------:R-:W-:Y:S01]  /*0fd0*/  VIADD R10, R13, 0x28 ;  /* 0x000000280d0a7836 */ /* 0x000fe20000000000 */
[----:B------:R-:W1:Y:S01]  /*0fe0*/  LDCU UR21, c[0x0][0x39c] ;  /* 0x00007380ff1577ac */ /* 0x000e620008000800 */
[----:B------:R-:W-:Y:S02]  /*0ff0*/  UIMAD UR10, UR10, 0x3, UR5 ;  /* 0x000000030a0a78a4 */ /* 0x000fe4000f8e0205 */
[----:B------:R-:W-:Y:S01]  /*1000*/  UIMAD.WIDE.U32 UR6, UR5, 0x4, URZ ;  /* 0x00000004050678a5 */ /* 0x000fe2000f8e00ff */
[----:B------:R-:W-:Y:S01]  /*1010*/  UMOV UR11, UR15 ;  /* 0x0000000f000b7c82 */ /* 0x000fe20008000000 */
[----:B------:R-:W-:-:S10]  /*1020*/  UMOV UR12, UR14 ;  /* 0x0000000e000c7c82 */ /* 0x000fd40008000000 */
.L_x_134:
[----:B0-----:R-:W-:Y:S01]  /*1030*/  IMAD R0, R13, R14, UR11 ;  /* 0x0000000b0d007e24 */ /* 0x001fe2000f8e020e */
[----:B------:R-:W-:Y:S01]  /*1040*/  UMOV UR13, UR6 ;  /* 0x00000006000d7c82 */ /* 0x000fe20008000000 */
[----:B------:R-:W-:Y:S01]  /*1050*/  IMAD.MOV.U32 R7, RZ, RZ, 0x3b808081 ;  /* 0x3b808081ff077424 */ /* 0x000fe200078e00ff */
[----:B------:R-:W-:Y:S03]  /*1060*/  BSSY.RECONVERGENT B0, `(.L_x_126) ;  /* 0x000000d000007945 */ /* 0x000fe60003800200 */
[----:B------:R-:W0:Y:S01]  /*1070*/  LDS.U8 R0, [R0] ;  /* 0x0000000000007984 */ /* 0x000e220000000000 */
        /* <DEDUP_REMOVED lines=8> */
[----:B------:R-:W-:-:S07]  /*1100*/  MOV R6, 0x1120 ;  /* 0x0000112000067802 */ /* 0x000fce0000000f00 */
[----:B-1----:R-:W-:Y:S05]  /*1110*/  CALL.REL.NOINC `($__internal_2_$__cuda_sm3x_div_rn_noftz_f32_slowpath) ;  /* 0x0000000c00b47944 */ /* 0x002fea0003c00000 */
[----:B------:R-:W-:-:S07]  /*1120*/  IMAD.MOV.U32 R6, RZ, RZ, R0 ;  /* 0x000000ffff067224 */ /* 0x000fce00078e0000 */
.L_x_127:
[----:B-1----:R-:W-:Y:S05]  /*1130*/  BSYNC.RECONVERGENT B0 ;  /* 0x0000000000007941 */ /* 0x002fea0003800200 */
.L_x_126:
[----:B------:R-:W-:Y:S02]  /*1140*/  IMAD R3, R11, R14, UR11 ;  /* 0x0000000b0b037e24 */ /* 0x000fe4000f8e020e */
        /* <DEDUP_REMOVED lines=15> */
[----:B------:R-:W-:Y:S05]  /*1240*/  CALL.REL.NOINC `($__internal_2_$__cuda_sm3x_div_rn_noftz_f32_slowpath) ;  /* 0x0000000c00687944 */ /* 0x000fea0003c00000 */
[----:B------:R-:W-:-:S07]  /*1250*/  IMAD.MOV.U32 R16, RZ, RZ, R0 ;  /* 0x000000ffff107224 */ /* 0x000fce00078e0000 */
.L_x_129:
[----:B------:R-:W-:Y:S05]  /*1260*/  BSYNC.RECONVERGENT B0 ;  /* 0x0000000000007941 */ /* 0x000fea0003800200 */
.L_x_128:
[----:B------:R-:W-:Y:S01]  /*1270*/  IMAD R3, R10, R14, UR11 ;  /* 0x0000000b0a037e24 */ /* 0x000fe2000f8e020e */
[----:B------:R-:W-:Y:S01]  /*1280*/  USHF.L.U32 UR13, UR19, 0x2, URZ ;  /* 0x00000002130d7899 */ /* 0x000fe200080006ff */
[----:B------:R-:W-:Y:S01]  /*1290*/  IMAD.MOV.U32 R7, RZ, RZ, 0x3b808081 ;  /* 0x3b808081ff077424 */ /* 0x000fe200078e00ff */
[----:B------:R-:W-:Y:S03]  /*12a0*/  BSSY.RECONVERGENT B0, `(.L_x_130) ;  /* 0x0000010000007945 */ /* 0x000fe60003800200 */
[----:B------:R-:W0:Y:S01]  /*12b0*/  LDS.U8 R3, [R3] ;  /* 0x0000000003037984 */ /* 0x000e220000000000 */
[----:B------:R-:W-:-:S04]  /*12c0*/  FFMA R0, R7, -R4, 1 ;  /* 0x3f80000007007423 */ /* 0x000fc80000000804 */
[----:B------:R-:W-:Y:S02]  /*12d0*/  FFMA R0, R0, R7, 0.0039215688593685626984 ;  /* 0x3b80808100007423 */ /* 0x000fe40000000007 */
[----:B------:R-:W1:Y:S02]  /*12e0*/  LDCU UR13, c[0x3][UR13] ;  /* 0x00c000000d0d77ac */ /* 0x000e640008000800 */
[----:B-1----:R-:W-:Y:S01]  /*12f0*/  FFMA R15, R16, UR13, R15 ;  /* 0x0000000d100f7c23 */ /* 0x002fe2000800000f */
        /* <DEDUP_REMOVED lines=9> */
[----:B------:R-:W-:-:S07]  /*1390*/  MOV R6, R0 ;  /* 0x0000000000067202 */ /* 0x000fce0000000f00 */
.L_x_131:
[----:B------:R-:W-:Y:S05]  /*13a0*/  BSYNC.RECONVERGENT B0 ;  /* 0x0000000000007941 */ /* 0x000fea0003800200 */
.L_x_130:
        /* <DEDUP_REMOVED lines=18> */
.L_x_133:
[----:B------:R-:W-:Y:S05]  /*14d0*/  BSYNC.RECONVERGENT B0 ;  /* 0x0000000000007941 */ /* 0x000fea0003800200 */
.L_x_132:
[----:B------:R-:W-:Y:S02]  /*14e0*/  USHF.L.U32 UR13, UR10, 0x2, URZ ;  /* 0x000000020a0d7899 */ /* 0x000fe400080006ff */
[----:B------:R-:W-:Y:S02]  /*14f0*/  UIADD3 UR12, UPT, UPT, UR12, 0x4, URZ ;  /* 0x000000040c0c7890 */ /* 0x000fe4000fffe0ff */
[----:B------:R-:W-:Y:S02]  /*1500*/  UIADD3 UR19, UPT, UPT, UR9, UR19, URZ ;  /* 0x0000001309137290 */ /* 0x000fe4000fffe0ff */
[----:B------:R-:W-:Y:S02]  /*1510*/  UISETP.NE.AND UP0, UPT, UR12, URZ, UPT ;  /* 0x000000ff0c00728c */ /* 0x000fe4000bf05270 */
[----:B------:R-:W-:Y:S02]  /*1520*/  UIADD3 UR20, UPT, UPT, UR9, UR20, URZ ;  /* 0x0000001409147290 */ /* 0x000fe4000fffe0ff */
[----:B------:R-:W-:-:S02]  /*1530*/  UIMAD UR11, UR21, 0x50, UR11 ;  /* 0x00000050150b78a4 */ /* 0x000fc4000f8e020b */
[----:B------:R-:W0:Y:S01]  /*1540*/  LDCU UR13, c[0x3][UR13] ;  /* 0x00c000000d0d77ac */ /* 0x000e220008000800 */
[----:B------:R-:W-:Y:S02]  /*1550*/  UIADD3 UR10, UPT, UPT, UR9, UR10, URZ ;  /* 0x0000000a090a7290 */ /* 0x000fe4000fffe0ff */
[----:B------:R-:W-:Y:S01]  /*1560*/  UIMAD.WIDE.U32 UR6, UR9, 0x4, UR6 ;  /* 0x00000004090678a5 */ /* 0x000fe2000f8e0006 */
[----:B0-----:R-:W-:Y:S01]  /*1570*/  FFMA R15, R0, UR13, R15 ;  /* 0x0000000d000f7c23 */ /* 0x001fe2000800000f */
[----:B------:R-:W-:Y:S10]  /*1580*/  BRA.U UP0, `(.L_x_134) ;  /* 0xfffffff900a87547 */ /* 0x000ff4000b83ffff */
[----:B------:R-:W-:-:S05]  /*1590*/  UMOV UR6, UR8 ;  /* 0x0000000800067c82 */ /* 0x000fca0008000000 */
.L_x_125:
[----:B------:R-:W-:-:S09]  /*15a0*/  UISETP.NE.AND UP0, UPT, UR18, URZ, UPT ;  /* 0x000000ff1200728c */ /* 0x000fd2000bf05270 */
[----:B------:R-:W-:Y:S05]  /*15b0*/  BRA.U !UP0, `(.L_x_135) ;  /* 0x0000000508507547 */ /* 0x000fea000b800000 */
[----:B------:R-:W-:-:S09]  /*15c0*/  UISETP.NE.AND UP0, UPT, UR18, 0x1, UPT ;  /* 0x000000011200788c */ /* 0x000fd2000bf05270 */
[----:B------:R-:W-:Y:S05]  /*15d0*/  BRA.U !UP0, `(.L_x_136) ;  /* 0x0000000108d07547 */ /* 0x000fea000b800000 */
[----:B------:R-:W0:Y:S01]  /*15e0*/  S2UR UR10, SR_CgaCtaId ;  /* 0x00000000000a79c3 */ /* 0x000e220000008800 */
[----:B------:R-:W-:Y:S01]  /*15f0*/  VIADD R10, R2, UR6 ;  /* 0x00000006020a7c36 */ /* 0x000fe20008000000 */
[----:B------:R-:W-:Y:S01]  /*1600*/  UMOV UR7, 0x400 ;  /* 0x0000040000077882 */ /* 0x000fe20000000000 */
[----:B------:R-:W-:Y:S01]  /*1610*/  HFMA2 R7, -RZ, RZ, 0.9375, -7.688999176025390625e-06 ;  /* 0x3b808081ff077431 */ /* 0x000fe200000001ff */
[----:B------:R-:W-:Y:S01]  /*1620*/  BSSY.RECONVERGENT B0, `(.L_x_137) ;  /* 0x0000012000007945 */ /* 0x000fe20003800200 */
[----:B------:R-:W-:-:S03]  /*1630*/  IMAD R10, R10, 0x14, R9 ;  /* 0x000000140a0a7824 */ /* 0x000fc600078e0209 */
[----:B------:R-:W1:Y:S01]  /*1640*/  LDC R3, c[0x0][0x39c] ;  /* 0x0000e700ff037b82 */ /* 0x000e620000000800 */
[----:B------:R-:W-:-:S04]  /*1650*/  FFMA R0, R7, -R4, 1 ;  /* 0x3f80000007007423 */ /* 0x000fc80000000804 */
[----:B------:R-:W-:Y:S01]  /*1660*/  FFMA R0, R0, R7, 0.0039215688593685626984 ;  /* 0x3b80808100007423 */ /* 0x000fe20000000007 */
[----:B0-----:R-:W-:Y:S01]  /*1670*/  ULEA UR7, UR10, UR7, 0x18 ;  /* 0x000000070a077291 */ /* 0x001fe2000f8ec0ff */
[----:B-1----:R-:W-:-:S08]  /*1680*/  IMAD R3, R10, R3, UR4 ;  /* 0x000000040a037e24 */ /* 0x002fd0000f8e0203 */
[----:B------:R-:W0:Y:S02]  /*1690*/  LDS.U8 R3, [R3+UR7] ;  /* 0x0000000703037984 */ /* 0x000e240008000000 */
        /* <DEDUP_REMOVED lines=10> */
.L_x_138:
[----:B------:R-:W-:Y:S05]  /*1740*/  BSYNC.RECONVERGENT B0 ;  /* 0x0000000000007941 */ /* 0x000fea0003800200 */
.L_x_137:
[----:B------:R-:W0:Y:S01]  /*1750*/  LDC R3, c[0x0][0x39c] ;  /* 0x0000e700ff037b82 */ /* 0x000e220000000800 */
[----:B------:R-:W-:Y:S01]  /*1760*/  VIADD R10, R10, 0x14 ;  /* 0x000000140a0a7836 */ /* 0x000fe20000000000 */
[----:B------:R-:W1:Y:S01]  /*1770*/  LDCU UR10, c[0x0][0x390] ;  /* 0x00007200ff0a77ac */ /* 0x000e620008000800 */
[----:B------:R-:W-:Y:S01]  /*1780*/  BSSY.RECONVERGENT B0, `(.L_x_139) ;  /* 0x0000013000007945 */ /* 0x000fe20003800200 */
[----:B-1----:R-:W-:Y:S01]  /*1790*/  UIMAD UR10, UR6, UR10, UR5 ;  /* 0x0000000a060a72a4 */ /* 0x002fe2000f8e0205 */
[----:B0-----:R-:W-:Y:S01]  /*17a0*/  IMAD R10, R10, R3, UR4 ;  /* 0x000000040a0a7e24 */ /* 0x001fe2000f8e0203 */
[----:B------:R-:W-:-:S05]  /*17b0*/  MOV R3, 0x3b808081 ;  /* 0x3b80808100037802 */ /* 0x000fca0000000f00 */
[----:B------:R-:W0:Y:S01]  /*17c0*/  LDS.U8 R10, [R10+UR7] ;  /* 0x000000070a0a7984 */ /* 0x000e220008000000 */
[----:B------:R-:W-:Y:S01]  /*17d0*/  USHF.L.U32 UR7, UR10, 0x2, URZ ;  /* 0x000000020a077899 */ /* 0x000fe200080006ff */
[----:B------:R-:W-:-:S04]  /*17e0*/  FFMA R0, R3, -R4, 1 ;  /* 0x3f80000003007423 */ /* 0x000fc80000000804 */
[----:B------:R-:W-:-:S07]  /*17f0*/  FFMA R0, R0, R3, 0.0039215688593685626984 ;  /* 0x3b80808100007423 */ /* 0x000fce0000000003 */
        /* <DEDUP_REMOVED lines=11> */
.L_x_140:
[----:B------:R-:W-:Y:S05]  /*18b0*/  BSYNC.RECONVERGENT B0 ;  /* 0x0000000000007941 */ /* 0x000fea0003800200 */
.L_x_139:
[----:B------:R-:W0:Y:S01]  /*18c0*/  LDCU UR7, c[0x0][0x390] ;  /* 0x00007200ff0777ac */ /* 0x000e220008000800 */
[----:B------:R-:W-:Y:S02]  /*18d0*/  UIADD3 UR6, UPT, UPT, UR6, 0x2, URZ ;  /* 0x0000000206067890 */ /* 0x000fe4000fffe0ff */
[----:B0-----:R-:W-:-:S04]  /*18e0*/  UIADD3 UR7, UPT, UPT, UR10, UR7, URZ ;  /* 0x000000070a077290 */ /* 0x001fc8000fffe0ff */
[----:B------:R-:W-:-:S12]  /*18f0*/  USHF.L.U32 UR7, UR7, 0x2, URZ ;  /* 0x0000000207077899 */ /* 0x000fd800080006ff */
[----:B------:R-:W0:Y:S02]  /*1900*/  LDCU UR7, c[0x3][UR7] ;  /* 0x00c00000070777ac */ /* 0x000e240008000800 */
[----:B0-----:R-:W-:-:S07]  /*1910*/  FFMA R15, R0, UR7, R15 ;  /* 0x00000007000f7c23 */ /* 0x001fce000800000f */
.L_x_136:
[----:B------:R-:W0:Y:S02]  /*1920*/  LDCU UR7, c[0x0][0x390] ;  /* 0x00007200ff0777ac */ /* 0x000e240008000800 */
[----:B0-----:R-:W-:-:S09]  /*1930*/  ULOP3.LUT UP0, URZ, UR7, 0x1, URZ, 0xc0, !UPT ;  /* 0x0000000107ff7892 */ /* 0x001fd2000f80c0ff */
[----:B------:R-:W-:Y:S05]  /*1940*/  BRA.U !UP0, `(.L_x_135) ;  /* 0x00000001086c7547 */ /* 0x000fea000b800000 */
[----:B------:R-:W0:Y:S01]  /*1950*/  S2UR UR10, SR_CgaCtaId ;  /* 0x00000000000a79c3 */ /* 0x000e220000008800 */
[----:B------:R-:W-:Y:S01]  /*1960*/  VIADD R0, R2, UR6 ;  /* 0x0000000602007c36 */ /* 0x000fe20008000000 */
[----:B------:R-:W-:Y:S01]  /*1970*/  UMOV UR7, 0x400 ;  /* 0x0000040000077882 */ /* 0x000fe20000000000 */
[----:B------:R-:W-:Y:S01]  /*1980*/  IMAD.MOV.U32 R7, RZ, RZ, 0x3b808081 ;  /* 0x3b808081ff077424 */ /* 0x000fe200078e00ff */
[----:B------:R-:W-:Y:S01]  /*1990*/  BSSY.RECONVERGENT B0, `(.L_x_141) ;  /* 0x0000011000007945 */ /* 0x000fe20003800200 */
[----:B------:R-:W-:-:S03]  /*19a0*/  IMAD R0, R0, 0x14, R9 ;  /* 0x0000001400007824 */ /* 0x000fc600078e0209 */
[----:B------:R-:W1:Y:S01]  /*19b0*/  LDC R3, c[0x0][0x39c] ;  /* 0x0000e700ff037b82 */ /* 0x000e620000000800 */
[----:B0-----:R-:W-:Y:S01]  /*19c0*/  ULEA UR7, UR10, UR7, 0x18 ;  /* 0x000000070a077291 */ /* 0x001fe2000f8ec0ff */
[----:B-1----:R-:W-:Y:S02]  /*19d0*/  IMAD R3, R0, R3, UR4 ;  /* 0x0000000400037e24 */ /* 0x002fe4000f8e0203 */
[----:B------:R-:W-:-:S04]  /*19e0*/  FFMA R0, R7, -R4, 1 ;  /* 0x3f80000007007423 */ /* 0x000fc80000000804 */
[----:B------:R-:W-:Y:S02]  /*19f0*/  FFMA R0, R0, R7, 0.0039215688593685626984 ;  /* 0x3b80808100007423 */ /* 0x000fe40000000007 */
[----:B------:R-:W0:Y:S02]  /*1a00*/  LDS.U8 R3, [R3+UR7] ;  /* 0x0000000703037984 */ /* 0x000e240008000000 */
        /* <DEDUP_REMOVED lines=8> */
[----:B------:R-:W-:Y:S05]  /*1a90*/  CALL.REL.NOINC `($__internal_2_$__cuda_sm3x_div_rn_noftz_f32_slowpath) ;  /* 0x0000000400547944 */ /* 0x000fea0003c00000 */
.L_x_142:
[----:B------:R-:W-:Y:S05]  /*1aa0*/  BSYNC.RECONVERGENT B0 ;  /* 0x0000000000007941 */ /* 0x000fea0003800200 */
.L_x_141:
[----:B------:R-:W0:Y:S02]  /*1ab0*/  LDCU UR7, c[0x0][0x390] ;  /* 0x00007200ff0777ac */ /* 0x000e240008000800 */
[----:B0-----:R-:W-:-:S04]  /*1ac0*/  UIMAD UR6, UR6, UR7, UR5 ;  /* 0x00000007060672a4 */ /* 0x001fc8000f8e0205 */
[----:B------:R-:W-:-:S12]  /*1ad0*/  USHF.L.U32 UR6, UR6, 0x2, URZ ;  /* 0x0000000206067899 */ /* 0x000fd800080006ff */
[----:B------:R-:W0:Y:S02]  /*1ae0*/  LDCU UR6, c[0x3][UR6] ;  /* 0x00c00000060677ac */ /* 0x000e240008000800 */
[----:B0-----:R-:W-:-:S07]  /*1af0*/  FFMA R15, R0, UR6, R15 ;  /* 0x00000006000f7c23 */ /* 0x001fce000800000f */
.L_x_135:
[----:B------:R-:W0:Y:S01]  /*1b00*/  LDCU UR6, c[0x0][0x390] ;  /* 0x00007200ff0677ac */ /* 0x000e220008000800 */
[----:B------:R-:W-:-:S04]  /*1b10*/  UIADD3 UR5, UPT, UPT, UR5, 0x1, URZ ;  /* 0x0000000105057890 */ /* 0x000fc8000fffe0ff */
[----:B0-----:R-:W-:-:S09]  /*1b20*/  UISETP.NE.AND UP0, UPT, UR5, UR6, UPT ;  /* 0x000000060500728c */ /* 0x001fd2000bf05270 */
[----:B------:R-:W-:Y:S05]  /*1b30*/  BRA.U UP0, `(.L_x_143) ;  /* 0xfffffff100f47547 */ /* 0x000fea000b83ffff */
[----:B------:R-:W0:Y:S01]  /*1b40*/  LDC R9, c[0x0][0x39c] ;  /* 0x0000e700ff097b82 */ /* 0x000e220000000800 */
[----:B------:R-:W1:Y:S01]  /*1b50*/  LDCU.64 UR6, c[0x0][0x388] ;  /* 0x00007100ff0677ac */ /* 0x000e620008000a00 */
[----:B------:R-:W-:Y:S01]  /*1b60*/  FMUL R15, R15, 255 ;  /* 0x437f00000f0f7820 */ /* 0x000fe20000400000 */
[----:B------:R-:W-:-:S05]  /*1b70*/  IMAD.MOV.U32 R0, RZ, RZ, 0x3f000000 ;  /* 0x3f000000ff007424 */ /* 0x000fca00078e00ff */
[----:B------:R-:W-:-:S05]  /*1b80*/  LOP3.LUT R0, R0, 0x80000000, R15, 0xb8, !PT ;  /* 0x8000000000007812 */ /* 0x000fca00078eb80f */
[----:B------:R-:W-:-:S06]  /*1b90*/  FADD.RZ R0, R15, R0 ;  /* 0x000000000f007221 */ /* 0x000fcc000000c000 */
[----:B------:R-:W2:Y:S01]  /*1ba0*/  F2I.TRUNC.NTZ R0, R0 ;  /* 0x0000000000007305 */ /* 0x000ea2000020f100 */
[----:B0-----:R-:W-:-:S05]  /*1bb0*/  IMAD R3, R8, R9, UR4 ;  /* 0x0000000408037e24 */ /* 0x001fca000f8e0209 */
[----:B-1----:R-:W-:Y:S01]  /*1bc0*/  IADD3 R6, P0, PT, R3, UR6, RZ ;  /* 0x0000000603067c10 */ /* 0x002fe2000ff1e0ff */
[----:B------:R-:W-:-:S03]  /*1bd0*/  UIADD3 UR6, UPT, UPT, UR4, 0x1, URZ ;  /* 0x0000000104067890 */ /* 0x000fc6000fffe0ff */
[----:B------:R-:W-:Y:S02]  /*1be0*/  LEA.HI.X.SX32 R7, R3, UR7, 0x1, P0 ;  /* 0x0000000703077c11 */ /* 0x000fe400080f0eff */
[----:B--2---:R-:W-:Y:S02]  /*1bf0*/  VIMNMX.RELU R3, PT, PT, R0, 0xff, PT ;  /* 0x000000ff00037848 */ /* 0x004fe40003fe1100 */
[----:B------:R-:W-:-:S03]  /*1c00*/  ISETP.NE.AND P0, PT, R9, UR6, PT ;  /* 0x0000000609007c0c */ /* 0x000fc6000bf05270 */
[----:B------:R0:W-:Y:S10]  /*1c10*/  STG.E.U8 desc[UR16][R6.64], R3 ;  /* 0x0000000306007986 */ /* 0x0001f4000c101110 */
[----:B------:R-:W-:Y:S05]  /*1c20*/  @!P0 EXIT ;  /* 0x000000000000894d */ /* 0x000fea0003800000 */
[----:B------:R-:W-:Y:S01]  /*1c30*/  UMOV UR4, UR6 ;  /* 0x0000000600047c82 */ /* 0x000fe20008000000 */
[----:B------:R-:W-:Y:S05]  /*1c40*/  BRA `(.L_x_144) ;  /* 0xfffffff000987947 */ /* 0x000fea000383ffff */
.L_x_124:
[----:B------:R-:W-:Y:S01]  /*1c50*/  FADD.RZ R0, RZ, 0.5 ;  /* 0x3f000000ff007421 */ /* 0x000fe2000000c000 */
[C---:B------:R-:W-:Y:S01]  /*1c60*/  ISETP.GE.U32.AND P1, PT, R7.reuse, 0x8, PT ;  /* 0x000000080700780c */ /* 0x040fe20003f26070 */
[----:B------:R-:W-:Y:S01]  /*1c70*/  IMAD.MOV.U32 R6, RZ, RZ, RZ ;  /* 0x000000ffff067224 */ /* 0x000fe200078e00ff */
[----:B------:R-:W-:-:S03]  /*1c80*/  LOP3.LUT R4, R7, 0x7, RZ, 0xc0, !PT ;  /* 0x0000000707047812 */ /* 0x000fc600078ec0ff */
[----:B------:R-:W0:Y:S01]  /*1c90*/  F2I.TRUNC.NTZ R0, R0 ;  /* 0x0000000000007305 */ /* 0x000e22000020f100 */
[----:B------:R-:W-:Y:S02]  /*1ca0*/  ISETP.NE.AND P0, PT, R4, RZ, PT ;  /* 0x000000ff0400720c */ /* 0x000fe40003f05270 */
[----:B0-----:R-:W-:-:S05]  /*1cb0*/  VIMNMX.RELU R5, PT, PT, R0, 0xff, PT ;  /* 0x000000ff00057848 */ /* 0x001fca0003fe1100 */
[----:B------:R-:W-:Y:S06]  /*1cc0*/  @!P1 BRA `(.L_x_145) ;  /* 0x0000000000449947 */ /* 0x000fec0003800000 */
[----:B------:R-:W-:Y:S01]  /*1cd0*/  LOP3.LUT R6, R7, 0x7ffffff8, RZ, 0xc0, !PT ;  /* 0x7ffffff807067812 */ /* 0x000fe200078ec0ff */
[----:B------:R-:W0:Y:S01]  /*1ce0*/  LDCU.64 UR6, c[0x0][0x388] ;  /* 0x00007100ff0677ac */ /* 0x000e220008000a00 */
[----:B------:R-:W-:-:S05]  /*1cf0*/  UMOV UR4, URZ ;  /* 0x000000ff00047c82 */ /* 0x000fca0008000000 */
.L_x_146:
[----:B------:R-:W-:Y:S01]  /*1d00*/  IMAD R0, R8, R7, UR4 ;  /* 0x0000000408007e24 */ /* 0x000fe2000f8e0207 */
[----:B------:R-:W-:-:S04]  /*1d10*/  UIADD3 UR4, UPT, UPT, UR4, 0x8, URZ ;  /* 0x0000000804047890 */ /* 0x000fc8000fffe0ff */
[----:B01----:R-:W-:-:S04]  /*1d20*/  IADD3 R2, P1, PT, R0, UR6, RZ ;  /* 0x0000000600027c10 */ /* 0x003fc8000ff3e0ff */
        /* <DEDUP_REMOVED lines=11> */
.L_x_145:
[----:B------:R-:W-:Y:S05]  /*1de0*/  @!P0 EXIT ;  /* 0x000000000000894d */ /* 0x000fea0003800000 */
[----:B------:R-:W-:Y:S02]  /*1df0*/  ISETP.GE.U32.AND P0, PT, R4, 0x4, PT ;  /* 0x000000040400780c */ /* 0x000fe40003f06070 */
[----:B------:R-:W-:-:S04]  /*1e00*/  LOP3.LUT R0, R7, 0x3, RZ, 0xc0, !PT ;  /* 0x0000000307007812 */ /* 0x000fc800078ec0ff */
[----:B------:R-:W-:-:S07]  /*1e10*/  ISETP.NE.AND P1, PT, R0, RZ, PT ;  /* 0x000000ff0000720c */ /* 0x000fce0003f25270 */
[----:B------:R-:W-:Y:S06]  /*1e20*/  @!P0 BRA `(.L_x_147) ;  /* 0x0000000000248947 */ /* 0x000fec0003800000 */
[----:B------:R-:W0:Y:S01]  /*1e30*/  LDCU.64 UR4, c[0x0][0x388] ;  /* 0x00007100ff0477ac */ /* 0x000e220008000a00 */
[----:B-1----:R-:W-:Y:S02]  /*1e40*/  IMAD R3, R8, R7, R6 ;  /* 0x0000000708037224 */ /* 0x002fe400078e0206 */
[----:B------:R-:W-:-:S03]  /*1e50*/  VIADD R6, R6, 0x4 ;  /* 0x0000000406067836 */ /* 0x000fc60000000000 */
[----:B0-----:R-:W-:-:S04]  /*1e60*/  IADD3 R2, P0, PT, R3, UR4, RZ ;  /* 0x0000000403027c10 */ /* 0x001fc8000ff1e0ff */
[----:B------:R-:W-:-:S05]  /*1e70*/  LEA.HI.X.SX32 R3, R3, UR5, 0x1, P0 ;  /* 0x0000000503037c11 */ /* 0x000fca00080f0eff */
[----:B------:R0:W-:Y:S04]  /*1e80*/  STG.E.U8 desc[UR16][R2.64], R5 ;  /* 0x0000000502007986 */ /* 0x0001e8000c101110 */
[----:B------:R0:W-:Y:S04]  /*1e90*/  STG.E.U8 desc[UR16][R2.64+0x1], R5 ;  /* 0x0000010502007986 */ /* 0x0001e8000c101110 */
[----:B------:R0:W-:Y:S04]  /*1ea0*/  STG.E.U8 desc[UR16][R2.64+0x2], R5 ;  /* 0x0000020502007986 */ /* 0x0001e8000c101110 */
[----:B------:R0:W-:Y:S02]  /*1eb0*/  STG.E.U8 desc[UR16][R2.64+0x3], R5 ;  /* 0x0000030502007986 */ /* 0x0001e4000c101110 */
.L_x_147:
[----:B------:R-:W-:Y:S05]  /*1ec0*/  @!P1 EXIT ;  /* 0x000000000000994d */ /* 0x000fea0003800000 */
[----:B------:R-:W-:Y:S02]  /*1ed0*/  ISETP.NE.AND P0, PT, R0, 0x1, PT ;  /* 0x000000010000780c */ /* 0x000fe40003f05270 */
[----:B01----:R-:W-:-:S04]  /*1ee0*/  LOP3.LUT R2, R7, 0x1, RZ, 0xc0, !PT ;  /* 0x0000000107027812 */ /* 0x003fc800078ec0ff */
[----:B------:R-:W-:-:S07]  /*1ef0*/  ISETP.NE.U32.AND P1, PT, R2, 0x1, PT ;  /* 0x000000010200780c */ /* 0x000fce0003f25070 */
[----:B------:R-:W-:Y:S06]  /*1f00*/  @!P0 BRA `(.L_x_148) ;  /* 0x00000000001c8947 */ /* 0x000fec0003800000 */
[----:B------:R-:W0:Y:S01]  /*1f10*/  LDCU.64 UR4, c[0x0][0x388] ;  /* 0x00007100ff0477ac */ /* 0x000e220008000a00 */
[----:B------:R-:W-:Y:S01]  /*1f20*/  IMAD R0, R8, R7, R6 ;  /* 0x0000000708007224 */ /* 0x000fe200078e0206 */
[----:B------:R-:W-:-:S04]  /*1f30*/  IADD3 R6, PT, PT, R6, 0x2, RZ ;  /* 0x0000000206067810 */ /* 0x000fc80007ffe0ff */
[----:B0-----:R-:W-:-:S04]  /*1f40*/  IADD3 R2, P0, PT, R0, UR4, RZ ;  /* 0x0000000400027c10 */ /* 0x001fc8000ff1e0ff */
[----:B------:R-:W-:-:S05]  /*1f50*/  LEA.HI.X.SX32 R3, R0, UR5, 0x1, P0 ;  /* 0x0000000500037c11 */ /* 0x000fca00080f0eff */
[----:B------:R0:W-:Y:S04]  /*1f60*/  STG.E.U8 desc[UR16][R2.64], R5 ;  /* 0x0000000502007986 */ /* 0x0001e8000c101110 */
[----:B------:R0:W-:Y:S02]  /*1f70*/  STG.E.U8 desc[UR16][R2.64+0x1], R5 ;  /* 0x0000010502007986 */ /* 0x0001e4000c101110 */
.L_x_148:
[----:B------:R-:W-:Y:S05]  /*1f80*/  @P1 EXIT ;  /* 0x000000000000194d */ /* 0x000fea0003800000 */
[----:B------:R-:W0:Y:S01]  /*1f90*/  LDCU.64 UR4, c[0x0][0x388] ;  /* 0x00007100ff0477ac */ /* 0x000e220008000a00 */
[----:B------:R-:W-:-:S05]  /*1fa0*/  IMAD R6, R8, R7, R6 ;  /* 0x0000000708067224 */ /* 0x000fca00078e0206 */
[----:B0-----:R-:W-:-:S04]  /*1fb0*/  IADD3 R2, P0, PT, R6, UR4, RZ ;  /* 0x0000000406027c10 */ /* 0x001fc8000ff1e0ff */
[----:B------:R-:W-:-:S05]  /*1fc0*/  LEA.HI.X.SX32 R3, R6, UR5, 0x1, P0 ;  /* 0x0000000506037c11 */ /* 0x000fca00080f0eff */
[----:B------:R-:W-:Y:S01]  /*1fd0*/  STG.E.U8 desc[UR16][R2.64], R5 ;  /* 0x0000000502007986 */ /* 0x000fe2000c101110 */
[----:B------:R-:W-:Y:S05]  /*1fe0*/  EXIT ;  /* 0x000000000000794d */ /* 0x000fea0003800000 */
        .weak           $__internal_2_$__cuda_sm3x_div_rn_noftz_f32_slowpath
        .type           $__internal_2_$__cuda_sm3x_div_rn_noftz_f32_slowpath,@function
        .size           $__internal_2_$__cuda_sm3x_div_rn_noftz_f32_slowpath,(.L_x_277 - $__internal_2_$__cuda_sm3x_div_rn_noftz_f32_slowpath)
$__internal_2_$__cuda_sm3x_div_rn_noftz_f32_slowpath:
[----:B------:R-:W-:Y:S01]  /*1ff0*/  SHF.R.U32.HI R7, RZ, 0x17, R4 ;  /* 0x00000017ff077819 */ /* 0x000fe20000011604 */
[----:B------:R-:W-:Y:S01]  /*2000*/  BSSY.RECONVERGENT B1, `(.L_x_149) ;  /* 0x0000064000017945 */ /* 0x000fe20003800200 */
[----:B------:R-:W-:Y:S01]  /*2010*/  SHF.R.U32.HI R19, RZ, 0x17, R3 ;  /* 0x00000017ff137819 */ /* 0x000fe20000011603 */
[----:B------:R-:W-:Y:S01]  /*2020*/  IMAD.MOV.U32 R20, RZ, RZ, 0x437f0000 ;  /* 0x437f0000ff147424 */ /* 0x000fe200078e00ff */
[----:B------:R-:W-:Y:S02]  /*2030*/  LOP3.LUT R7, R7, 0xff, RZ, 0xc0, !PT ;  /* 0x000000ff07077812 */ /* 0x000fe400078ec0ff */
[----:B------:R-:W-:-:S03]  /*2040*/  LOP3.LUT R19, R19, 0xff, RZ, 0xc0, !PT ;  /* 0x000000ff13137812 */ /* 0x000fc600078ec0ff */
[----:B------:R-:W-:Y:S02]  /*2050*/  VIADD R21, R7, 0xffffffff ;  /* 0xffffffff07157836 */ /* 0x000fe40000000000 */
[----:B------:R-:W-:-:S03]  /*2060*/  VIADD R22, R19, 0xffffffff ;  /* 0xffffffff13167836 */ /* 0x000fc60000000000 */
        /* <DEDUP_REMOVED lines=23> */
[----:B------:R-:W-:Y:S02]  /*21e0*/  @P0 IMAD.MOV.U32 R16, RZ, RZ, RZ ;  /* 0x000000ffff100224 */ /* 0x000fe400078e00ff */
[----:B------:R-:W-:Y:S01]  /*21f0*/  @!P0 FFMA R3, R3, 1.84467440737095516160e+19, RZ ;  /* 0x5f80000003038823 */ /* 0x000fe200000000ff */
[----:B------:R-:W-:Y:S02]  /*2200*/  @!P0 IMAD.MOV.U32 R16, RZ, RZ, -0x40 ;  /* 0xffffffc0ff108424 */ /* 0x000fe400078e00ff */
[----:B------:R-:W-:-:S03]  /*2210*/  @!P1 FFMA R20, R0, 1.84467440737095516160e+19, RZ ;  /* 0x5f80000000149823 */ /* 0x000fc600000000ff */
[----:B------:R-:W-:-:S07]  /*2220*/  @!P1 IADD3 R16, PT, PT, R16, 0x40, RZ ;  /* 0x0000004010109810 */ /* 0x000fce0007ffe0ff */
.L_x_150:
[----:B------:R-:W-:Y:S01]  /*2230*/  LEA R21, R7, 0xc0800000, 0x17 ;  /* 0xc080000007157811 */ /* 0x000fe200078eb8ff */
[----:B------:R-:W-:Y:S01]  /*2240*/  VIADD R22, R19, 0xffffff81 ;  /* 0xffffff8113167836 */ /* 0x000fe20000000000 */
[----:B------:R-:W-:Y:S03]  /*2250*/  BSSY.RECONVERGENT B2, `(.L_x_155) ;  /* 0x0000035000027945 */ /* 0x000fe60003800200 */
[----:B------:R-:W-:Y:S02]  /*2260*/  IMAD.IADD R23, R20, 0x1, -R21 ;  /* 0x0000000114177824 */ /* 0x000fe400078e0a15 */
[----:B------:R-:W-:Y:S02]  /*2270*/  IMAD R0, R22, -0x800000, R3 ;  /* 0xff80000016007824 */ /* 0x000fe400078e0203 */
[----:B------:R-:W0:Y:S01]  /*2280*/  MUFU.RCP R20, R23 ;  /* 0x0000001700147308 */ /* 0x000e220000001000 */
[----:B------:R-:W-:-:S04]  /*2290*/  FADD.FTZ R21, -R23, -RZ ;  /* 0x800000ff17157221 */ /* 0x000fc80000010100 */
[----:B0-----:R-:W-:-:S04]  /*22a0*/  FFMA R19, R20, R21, 1 ;  /* 0x3f80000014137423 */ /* 0x001fc80000000015 */
[----:B------:R-:W-:-:S04]  /*22b0*/  FFMA R3, R20, R19, R20 ;  /* 0x0000001314037223 */ /* 0x000fc80000000014 */
[----:B------:R-:W-:-:S04]  /*22c0*/  FFMA R20, R0, R3, RZ ;  /* 0x0000000300147223 */ /* 0x000fc800000000ff */
[----:B------:R-:W-:-:S04]  /*22d0*/  FFMA R19, R21, R20, R0 ;  /* 0x0000001415137223 */ /* 0x000fc80000000000 */
[----:B------:R-:W-:Y:S01]  /*22e0*/  FFMA R20, R3, R19, R20 ;  /* 0x0000001303147223 */ /* 0x000fe20000000014 */
[----:B------:R-:W-:-:S03]  /*22f0*/  IADD3 R19, PT, PT, R22, 0x7f, -R7 ;  /* 0x0000007f16137810 */ /* 0x000fc60007ffe807 */
[----:B------:R-:W-:Y:S02]  /*2300*/  FFMA R21, R21, R20, R0 ;  /* 0x0000001415157223 */ /* 0x000fe40000000000 */
[----:B------:R-:W-:Y:S02]  /*2310*/  IMAD.IADD R19, R19, 0x1, R16 ;  /* 0x0000000113137824 */ /* 0x000fe400078e0210 */
        /* <DEDUP_REMOVED lines=14> */
[-CC-:B------:R-:W-:Y:S01]  /*2400*/  FFMA.RZ R16, R3, R21.reuse, R20.reuse ;  /* 0x0000001503107223 */ /* 0x180fe2000000c014 */
[C---:B------:R-:W-:Y:S02]  /*2410*/  ISETP.NE.AND P2, PT, R7.reuse, RZ, PT ;  /* 0x000000ff0700720c */ /* 0x040fe40003f45270 */
[----:B------:R-:W-:Y:S02]  /*2420*/  ISETP.NE.AND P1, PT, R7, RZ, PT ;  /* 0x000000ff0700720c */ /* 0x000fe40003f25270 */
[----:B------:R-:W-:Y:S01]  /*2430*/  LOP3.LUT R19, R16, 0x7fffff, RZ, 0xc0, !PT ;  /* 0x007fffff10137812 */ /* 0x000fe200078ec0ff */
[CCC-:B------:R-:W-:Y:S01]  /*2440*/  FFMA.RP R16, R3.reuse, R21.reuse, R20.reuse ;  /* 0x0000001503107223 */ /* 0x1c0fe20000008014 */
[----:B------:R-:W-:Y:S01]  /*2450*/  FFMA.RM R3, R3, R21, R20 ;  /* 0x0000001503037223 */ /* 0x000fe20000004014 */
[----:B------:R-:W-:Y:S01]  /*2460*/  VIADD R20, R7, 0x20 ;  /* 0x0000002007147836 */ /* 0x000fe20000000000 */
[----:B------:R-:W-:Y:S01]  /*2470*/  LOP3.LUT R19, R19, 0x800000, RZ, 0xfc, !PT ;  /* 0x0080000013137812 */ /* 0x000fe200078efcff */
[----:B------:R-:W-:-:S02]  /*2480*/  IMAD.MOV R7, RZ, RZ, -R7 ;  /* 0x000000ffff077224 */ /* 0x000fc400078e0a07 */
[----:B------:R-:W-:Y:S02]  /*2490*/  FSETP.NEU.FTZ.AND P0, PT, R16, R3, PT ;  /* 0x000000031000720b */ /* 0x000fe40003f1d000 */
[----:B------:R-:W-:Y:S02]  /*24a0*/  SHF.L.U32 R20, R19, R20, RZ ;  /* 0x0000001413147219 */ /* 0x000fe400000006ff */
[----:B------:R-:W-:Y:S02]  /*24b0*/  SEL R16, R7, RZ, P2 ;  /* 0x000000ff07107207 */ /* 0x000fe40001000000 */
[----:B------:R-:W-:Y:S02]  /*24c0*/  ISETP.NE.AND P1, PT, R20, RZ, P1 ;  /* 0x000000ff1400720c */ /* 0x000fe40000f25270 */
[----:B------:R-:W-:Y:S02]  /*24d0*/  SHF.R.U32.HI R16, RZ, R16, R19 ;  /* 0x00000010ff107219 */ /* 0x000fe40000011613 */
[----:B------:R-:W-:-:S02]  /*24e0*/  PLOP3.LUT P0, PT, P0, P1, PT, 0xf8, 0x8f ;  /* 0x00000000008f781c */ /* 0x000fc40000703f70 */
[----:B------:R-:W-:Y:S02]  /*24f0*/  SHF.R.U32.HI R20, RZ, 0x1, R16 ;  /* 0x00000001ff147819 */ /* 0x000fe40000011610 */
[----:B------:R-:W-:-:S04]  /*2500*/  SEL R3, RZ, 0x1, !P0 ;  /* 0x00000001ff037807 */ /* 0x000fc80004000000 */
[----:B------:R-:W-:-:S04]  /*2510*/  LOP3.LUT R3, R3, 0x1, R20, 0xf8, !PT ;  /* 0x0000000103037812 */ /* 0x000fc800078ef814 */
[----:B------:R-:W-:-:S04]  /*2520*/  LOP3.LUT R3, R3, R16, RZ, 0xc0, !PT ;  /* 0x0000001003037212 */ /* 0x000fc800078ec0ff */
[----:B------:R-:W-:-:S04]  /*2530*/  IADD3 R3, PT, PT, R20, R3, RZ ;  /* 0x0000000314037210 */ /* 0x000fc80007ffe0ff */
[----:B------:R-:W-:Y:S01]  /*2540*/  LOP3.LUT R0, R3, R0, RZ, 0xfc, !PT ;  /* 0x0000000003007212 */ /* 0x000fe200078efcff */
[----:B------:R-:W-:Y:S06]  /*2550*/  BRA `(.L_x_158) ;  /* 0x0000000000107947 */ /* 0x000fec0003800000 */
.L_x_157:
[----:B------:R-:W-:-:S04]  /*2560*/  LOP3.LUT R0, R0, 0x80000000, RZ, 0xc0, !PT ;  /* 0x8000000000007812 */ /* 0x000fc800078ec0ff */
[----:B------:R-:W-:Y:S01]  /*2570*/  LOP3.LUT R0, R0, 0x7f800000, RZ, 0xfc, !PT ;  /* 0x7f80000000007812 */ /* 0x000fe200078efcff */
[----:B------:R-:W-:Y:S06]  /*2580*/  BRA `(.L_x_158) ;  /* 0x0000000000047947 */ /* 0x000fec0003800000 */
.L_x_156:
[----:B------:R-:W-:-:S07]  /*2590*/  IMAD R0, R19, 0x800000, R0 ;  /* 0x0080000013007824 */ /* 0x000fce00078e0200 */
.L_x_158:
[----:B------:R-:W-:Y:S05]  /*25a0*/  BSYNC.RECONVERGENT B2 ;  /* 0x0000000000027941 */ /* 0x000fea0003800200 */
.L_x_155:
[----:B------:R-:W-:Y:S05]  /*25b0*/  BRA `(.L_x_159) ;  /* 0x0000000000207947 */ /* 0x000fea0003800000 */
.L_x_154:
[----:B------:R-:W-:-:S04]  /*25c0*/  LOP3.LUT R0, R20, 0x80000000, R3, 0x48, !PT ;  /* 0x8000000014007812 */ /* 0x000fc800078e4803 */
[----:B------:R-:W-:Y:S01]  /*25d0*/  LOP3.LUT R0, R0, 0x7f800000, RZ, 0xfc, !PT ;  /* 0x7f80000000007812 */ /* 0x000fe200078efcff */
[----:B------:R-:W-:Y:S06]  /*25e0*/  BRA `(.L_x_159) ;  /* 0x0000000000147947 */ /* 0x000fec0003800000 */
.L_x_153:
[----:B------:R-:W-:Y:S01]  /*25f0*/  LOP3.LUT R0, R20, 0x80000000, R3, 0x48, !PT ;  /* 0x8000000014007812 */ /* 0x000fe200078e4803 */
[----:B------:R-:W-:Y:S06]  /*2600*/  BRA `(.L_x_159) ;  /* 0x00000000000c7947 */ /* 0x000fec0003800000 */
.L_x_152:
[----:B------:R-:W0:Y:S01]  /*2610*/  MUFU.RSQ R0, -QNAN ;  /* 0xffc0000000007908 */ /* 0x000e220000001400 */
[----:B------:R-:W-:Y:S05]  /*2620*/  BRA `(.L_x_159) ;  /* 0x0000000000047947 */ /* 0x000fea0003800000 */
.L_x_151:
[----:B------:R-:W-:-:S07]  /*2630*/  FADD.FTZ R0, R3, R0 ;  /* 0x0000000003007221 */ /* 0x000fce0000010000 */
.L_x_159:
[----:B------:R-:W-:Y:S05]  /*2640*/  BSYNC.RECONVERGENT B1 ;  /* 0x0000000000017941 */ /* 0x000fea0003800200 */
.L_x_149:
[----:B------:R-:W-:-:S04]  /*2650*/  IMAD.MOV.U32 R7, RZ, RZ, 0x0 ;  /* 0x00000000ff077424 */ /* 0x000fc800078e00ff */
[----:B0-----:R-:W-:Y:S05]  /*2660*/  RET.REL.NODEC R6 `(_Z25convolutionKernelConstantPhS_iiii) ;  /* 0xffffffd806647950 */ /* 0x001fea0003c3ffff */
.L_x_160:
        /* <DEDUP_REMOVED lines=9> */
.L_x_277:


//--------------------- .text._Z23convolutionKernelSharedPhS_Pfiiii --------------------------
	.section	.text._Z23convolutionKernelSharedPhS_Pfiiii,"ax",@progbits
	.align	128
        .global         _Z23convolutionKernelSharedPhS_Pfiiii
        .type           _Z23convolutionKernelSharedPhS_Pfiiii,@function
        .size           _Z23convolutionKernelSharedPhS_Pfiiii,(.L_x_278 - _Z23convolutionKernelSharedPhS_Pfiiii)
        .other          _Z23convolutionKernelSharedPhS_Pfiiii,@"STO_CUDA_ENTRY STV_DEFAULT"
_Z23convolutionKernelSharedPhS_Pfiiii:
.text._Z23convolutionKernelSharedPhS_Pfiiii:
        /* <DEDUP_REMOVED lines=21> */
[----:B------:R-:W-:Y:S01]  /*0150*/  IMAD.IADD R0, R16, 0x1, R17 ;  /* 0x0000000110007824 */ /* 0x000fe200078e0211 */
[----:B------:R-:W-:Y:S01]  /*0160*/  IADD3 R9, PT, PT, RZ, -R17, RZ ;  /* 0x80000011ff097210 */ /* 0x000fe20007ffe0ff */
[----:B------:R-:W-:Y:S01]  /*0170*/  VIADD R13, R18, 0xfffffffe ;  /* 0xfffffffe120d7836 */ /* 0x000fe20000000000 */
[----:B------:R-:W-:Y:S01]  /*0180*/  ISETP.NE.U32.AND P2, PT, R17, RZ, PT ;  /* 0x000000ff1100720c */ /* 0x000fe20003f45070 */
[----:B------:R-:W2:Y:S01]  /*0190*/  LDC R14, c[0x0][0x39c] ;  /* 0x0000e700ff0e7b82 */ /* 0x000ea20000000800 */
[----:B------:R-:W-:-:S02]  /*01a0*/  ISETP.GE.U32.AND P0, PT, R0, 0x4b0, PT ;  /* 0x000004b00000780c */ /* 0x000fc40003f06070 */
[----:B------:R-:W-:Y:S02]  /*01b0*/  VIMNMX.U32 R7, PT, PT, R0, 0x4b0, !PT ;  /* 0x000004b000077848 */ /* 0x000fe40007fe0000 */
[----:B------:R-:W-:-:S04]  /*01c0*/  SEL R6, RZ, 0x1, P0 ;  /* 0x00000001ff067807 */ /* 0x000fc80000000000 */
[----:B------:R-:W-:Y:S01]  /*01d0*/  IADD3 R0, PT, PT, R7, -R0, -R6 ;  /* 0x8000000007007210 */ /* 0x000fe20007ffe806 */
[----:B-1----:R-:W1:Y:S01]  /*01e0*/  MUFU.RCP R8, R8 ;  /* 0x0000000800087308 */ /* 0x002e620000001000 */
[----:B0-----:R-:W-:Y:S02]  /*01f0*/  IADD3 R12, PT, PT, R12, -0x1, RZ ;  /* 0xffffffff0c0c7810 */ /* 0x001fe40007ffe0ff */
[----:B-1----:R-:W-:-:S05]  /*0200*/  IADD3 R2, PT, PT, R8, 0xffffffe, RZ ;  /* 0x0ffffffe08027810 */ /* 0x002fca0007ffe0ff */
[----:B------:R0:W1:Y:S02]  /*0210*/  F2I.FTZ.U32.TRUNC.NTZ R3, R2 ;  /* 0x0000000200037305 */ /* 0x000064000021f000 */
[----:B0-----:R-:W-:Y:S02]  /*0220*/  HFMA2 R2, -RZ, RZ, 0, 0 ;  /* 0x00000000ff027431 */ /* 0x001fe400000001ff */
[----:B-1----:R-:W-:-:S04]  /*0230*/  IMAD R9, R9, R3, RZ ;  /* 0x0000000309097224 */ /* 0x002fc800078e02ff */
[----:B------:R-:W-:-:S06]  /*0240*/  IMAD.HI.U32 R3, R3, R9, R2 ;  /* 0x0000000903037227 */ /* 0x000fcc00078e0002 */
[----:B------:R-:W-:-:S04]  /*0250*/  IMAD.HI.U32 R3, R3, R0, RZ ;  /* 0x0000000003037227 */ /* 0x000fc800078e00ff */
[----:B------:R-:W-:-:S04]  /*0260*/  IMAD.MOV R2, RZ, RZ, -R3 ;  /* 0x000000ffff027224 */ /* 0x000fc800078e0a03 */
[----:B------:R-:W-:-:S05]  /*0270*/  IMAD R0, R17, R2, R0 ;  /* 0x0000000211007224 */ /* 0x000fca00078e0200 */
[----:B------:R-:W-:-:S13]  /*0280*/  ISETP.GE.U32.AND P0, PT, R0, R17, PT ;  /* 0x000000110000720c */ /* 0x000fda0003f06070 */
[----:B------:R-:W-:Y:S01]  /*0290*/  @P0 IADD3 R0, PT, PT, -R17, R0, RZ ;  /* 0x0000000011000210 */ /* 0x000fe20007ffe1ff */
[----:B------:R-:W-:-:S03]  /*02a0*/  @P0 VIADD R3, R3, 0x1 ;  /* 0x0000000103030836 */ /* 0x000fc60000000000 */
[----:B------:R-:W-:-:S13]  /*02b0*/  ISETP.GE.U32.AND P1, PT, R0, R17, PT ;  /* 0x000000110000720c */ /* 0x000fda0003f26070 */
[----:B------:R-:W-:Y:S02]  /*02c0*/  @P1 IADD3 R3, PT, PT, R3, 0x1, RZ ;  /* 0x0000000103031810 */ /* 0x000fe40007ffe0ff */
[----:B------:R-:W-:-:S05]  /*02d0*/  @!P2 LOP3.LUT R3, RZ, R17, RZ, 0x33, !PT ;  /* 0x00000011ff03a212 */ /* 0x000fca00078e33ff */
[----:B------:R-:W-:-:S05]  /*02e0*/  IMAD.IADD R3, R6, 0x1, R3 ;  /* 0x0000000106037824 */ /* 0x000fca00078e0203 */
[C---:B------:R-:W-:Y:S02]  /*02f0*/  LOP3.LUT R0, R3.reuse, 0x3, RZ, 0xc0, !PT ;  /* 0x0000000303007812 */ /* 0x040fe400078ec0ff */
[----:B------:R-:W-:Y:S02]  /*0300*/  ISETP.GE.U32.AND P0, PT, R3, 0x3, PT ;  /* 0x000000030300780c */ /* 0x000fe40003f06070 */
[----:B------:R-:W-:Y:S01]  /*0310*/  ISETP.NE.AND P1, PT, R0, 0x3, PT ;  /* 0x000000030000780c */ /* 0x000fe20003f25270 */
[----:B--2---:R-:W-:-:S12]  /*0320*/  VIADD R0, R14, 0xffffffff ;  /* 0xffffffff0e007836 */ /* 0x004fd80000000000 */
[----:B------:R-:W-:Y:S05]  /*0330*/  @!P1 BRA `(.L_x_164) ;  /* 0x0000000000989947 */ /* 0x000fea0003800000 */
[----:B------:R-:W0:Y:S01]  /*0340*/  S2R R2, SR_CgaCtaId ;  /* 0x0000000000027919 */ /* 0x000e220000008800 */
[----:B------:R-:W-:Y:S01]  /*0350*/  MOV R7, 0x400 ;  /* 0x0000040000077802 */ /* 0x000fe20000000f00 */
[----:B------:R-:W-:Y:S01]  /*0360*/  IMAD.MOV.U32 R6, RZ, RZ, RZ ;  /* 0x000000ffff067224 */ /* 0x000fe200078e00ff */
[----:B------:R-:W-:-:S04]  /*0370*/  IADD3 R9, PT, PT, R3, 0x1, RZ ;  /* 0x0000000103097810 */ /* 0x000fc80007ffe0ff */
[----:B------:R-:W-:Y:S02]  /*0380*/  LOP3.LUT R9, R9, 0x3, RZ, 0xc0, !PT ;  /* 0x0000000309097812 */ /* 0x000fe400078ec0ff */
[----:B0-----:R-:W-:-:S07]  /*0390*/  LEA R7, R2, R7, 0x18 ;  /* 0x0000000702077211 */ /* 0x001fce00078ec0ff */
.L_x_165:
[----:B------:R-:W-:-:S05]  /*03a0*/  LOP3.LUT R8, R16, 0xffff, RZ, 0xc0, !PT ;  /* 0x0000ffff10087812 */ /* 0x000fca00078ec0ff */
[C---:B0-----:R-:W-:Y:S02]  /*03b0*/  IMAD R2, R8.reuse, 0xaaab, RZ ;  /* 0x0000aaab08027824 */ /* 0x041fe400078e02ff */
[----:B------:R-:W-:-:S03]  /*03c0*/  IMAD R8, R8, 0x8889, RZ ;  /* 0x0000888908087824 */ /* 0x000fc600078e02ff */
[----:B------:R-:W-:-:S04]  /*03d0*/  SHF.R.U32.HI R2, RZ, 0x11, R2 ;  /* 0x00000011ff027819 */ /* 0x000fc80000011602 */
[C---:B------:R-:W-:Y:S01]  /*03e0*/  PRMT R10, R2.reuse, 0x9910, RZ ;  /* 0x00009910020a7816 */ /* 0x040fe200000000ff */
[----:B------:R-:W-:-:S05]  /*03f0*/  IMAD R3, R2, 0x6667, RZ ;  /* 0x0000666702037824 */ /* 0x000fca00078e02ff */
[----:B------:R-:W-:-:S04]  /*0400*/  SHF.R.U32.HI R3, RZ, 0x13, R3 ;  /* 0x00000013ff037819 */ /* 0x000fc80000011603 */
[----:B------:R-:W-:-:S05]  /*0410*/  PRMT R3, R3, 0x9910, RZ ;  /* 0x0000991003037816 */ /* 0x000fca00000000ff */
[----:B------:R-:W-:-:S05]  /*0420*/  IMAD R3, R3, 0x14, RZ ;  /* 0x0000001403037824 */ /* 0x000fca00078e02ff */
[----:B------:R-:W-:Y:S01]  /*0430*/  IADD3 R11, PT, PT, RZ, -R3, RZ ;  /* 0x80000003ff0b7210 */ /* 0x000fe20007ffe0ff */
[----:B------:R-:W-:-:S03]  /*0440*/  IMAD R3, R10, 0x3, RZ ;  /* 0x000000030a037824 */ /* 0x000fc600078e02ff */
[----:B------:R-:W-:Y:S01]  /*0450*/  PRMT R11, R11, 0x7710, RZ ;  /* 0x000077100b0b7816 */ /* 0x000fe200000000ff */
[----:B------:R-:W-:Y:S01]  /*0460*/  IMAD.MOV R10, RZ, RZ, -R3 ;  /* 0x000000ffff0a7224 */ /* 0x000fe200078e0a03 */
[----:B------:R-:W-:Y:S02]  /*0470*/  LEA.HI R3, R8, R13, RZ, 0xb ;  /* 0x0000000d08037211 */ /* 0x000fe400078f58ff */
[----:B------:R-:W-:Y:S02]  /*0480*/  IADD3 R2, PT, PT, R2, R11, RZ ;  /* 0x0000000b02027210 */ /* 0x000fe40007ffe0ff */
[----:B------:R-:W-:Y:S02]  /*0490*/  PRMT R11, R10, 0x7710, RZ ;  /* 0x000077100a0b7816 */ /* 0x000fe400000000ff */
[----:B------:R-:W-:Y:S02]  /*04a0*/  LOP3.LUT R2, R2, 0xffff, RZ, 0xc0, !PT ;  /* 0x0000ffff02027812 */ /* 0x000fe400078ec0ff */
[----:B------:R-:W-:Y:S01]  /*04b0*/  VIMNMX.RELU R8, PT, PT, R12, R3, PT ;  /* 0x000000030c087248 */ /* 0x000fe20003fe1100 */
[----:B------:R-:W-:Y:S01]  /*04c0*/  IMAD.IADD R10, R11, 0x1, R16 ;  /* 0x000000010b0a7824 */ /* 0x000fe200078e0210 */
[----:B------:R-:W-:-:S04]  /*04d0*/  VIADDMNMX.RELU R3, R15, R2, R0, PT ;  /* 0x000000020f037246 */ /* 0x000fc80003801100 */
[----:B------:R-:W-:Y:S01]  /*04e0*/  LOP3.LUT R10, R10, 0xffff, RZ, 0xc0, !PT ;  /* 0x0000ffff0a0a7812 */ /* 0x000fe200078ec0ff */
[----:B------:R-:W-:-:S04]  /*04f0*/  IMAD R3, R8, R14, R3 ;  /* 0x0000000e08037224 */ /* 0x000fc800078e0203 */
[----:B------:R-:W-:-:S05]  /*0500*/  IMAD R3, R3, 0x3, R10 ;  /* 0x0000000303037824 */ /* 0x000fca00078e020a */
[----:B------:R-:W-:-:S04]  /*0510*/  IADD3 R2, P1, PT, R3, UR6, RZ ;  /* 0x0000000603027c10 */ /* 0x000fc8000ff3e0ff */
[----:B------:R-:W-:-:S05]  /*0520*/  LEA.HI.X.SX32 R3, R3, UR7, 0x1, P1 ;  /* 0x0000000703037c11 */ /* 0x000fca00088f0eff */
[----:B------:R-:W2:Y:S01]  /*0530*/  LDG.E.U8 R2, desc[UR12][R2.64] ;  /* 0x0000000c02027981 */ /* 0x000ea2000c1e1100 */
[-C--:B------:R-:W-:Y:S01]  /*0540*/  IADD3 R11, PT, PT, R7, R16.reuse, RZ ;  /* 0x00000010070b7210 */ /* 0x080fe20007ffe0ff */
[----:B------:R-:W-:Y:S01]  /*0550*/  VIADD R6, R6, 0x1 ;  /* 0x0000000106067836 */ /* 0x000fe20000000000 */
[----:B------:R-:W-:-:S04]  /*0560*/  IADD3 R16, PT, PT, R17, R16, RZ ;  /* 0x0000001011107210 */ /* 0x000fc80007ffe0ff */
[----:B------:R-:W-:Y:S01]  /*0570*/  ISETP.NE.AND P1, PT, R6, R9, PT ;  /* 0x000000090600720c */ /* 0x000fe20003f25270 */
[----:B--2---:R0:W-:-:S12]  /*0580*/  STS.U8 [R11], R2 ;  /* 0x000000020b007388 */ /* 0x0041d80000000000 */
[----:B------:R-:W-:Y:S05]  /*0590*/  @P1 BRA `(.L_x_165) ;  /* 0xfffffffc00801947 */ /* 0x000fea000383ffff */
.L_x_164:
[----:B------:R-:W-:Y:S05]  /*05a0*/  BSYNC.RECONVERGENT B1 ;  /* 0x0000000000017941 */ /* 0x000fea0003800200 */
.L_x_163:
[----:B------:R-:W-:Y:S05]  /*05b0*/  @!P0 BRA `(.L_x_162) ;  /* 0x0000000400ec8947 */ /* 0x000fea0003800000 */
[----:B0-----:R-:W0:Y:S01]  /*05c0*/  S2R R2, SR_CgaCtaId ;  /* 0x0000000000027919 */ /* 0x001e220000008800 */
[----:B------:R-:W-:-:S04]  /*05d0*/  MOV R21, 0x400 ;  /* 0x0000040000157802 */ /* 0x000fc80000000f00 */
[----:B0-----:R-:W-:-:S07]  /*05e0*/  LEA R21, R2, R21, 0x18 ;  /* 0x0000001502157211 */ /* 0x001fce00078ec0ff */
.L_x_166:
[----:B-1----:R-:W-:Y:S01]  /*05f0*/  IMAD.IADD R2, R17, 0x1, R16 ;  /* 0x0000000111027824 */ /* 0x002fe200078e0210 */
[----:B------:R-:W-:-:S04]  /*0600*/  LOP3.LUT R10, R16, 0xffff, RZ, 0xc0, !PT ;  /* 0x0000ffff100a7812 */ /* 0x000fc800078ec0ff */
[----:B------:R-:W-:Y:S01]  /*0610*/  LOP3.LUT R9, R2, 0xffff, RZ, 0xc0, !PT ;  /* 0x0000ffff02097812 */ /* 0x000fe200078ec0ff */
[C---:B------:R-:W-:Y:S01]  /*0620*/  IMAD R11, R10.reuse, 0xaaab, RZ ;  /* 0x0000aaab0a0b7824 */ /* 0x040fe200078e02ff */
[----:B------:R-:W-:Y:S01]  /*0630*/  IADD3 R20, PT, PT, R17, R2, RZ ;  /* 0x0000000211147210 */ /* 0x000fe20007ffe0ff */
[----:B------:R-:W-:Y:S02]  /*0640*/  IMAD R28, R10, 0x8889, RZ ;  /* 0x000088890a1c7824 */ /* 0x000fe400078e02ff */
[----:B------:R-:W-:Y:S01]  /*0650*/  IMAD R22, R9, 0xaaab, RZ ;  /* 0x0000aaab09167824 */ /* 0x000fe200078e02ff */
[----:B------:R-:W-:Y:S02]  /*0660*/  LOP3.LUT R7, R20, 0xffff, RZ, 0xc0, !PT ;  /* 0x0000ffff14077812 */ /* 0x000fe400078ec0ff */
[----:B------:R-:W-:Y:S02]  /*0670*/  SHF.R.U32.HI R11, RZ, 0x11, R11 ;  /* 0x00000011ff0b7819 */ /* 0x000fe4000001160b */
[----:B------:R-:W-:Y:S01]  /*0680*/  SHF.R.U32.HI R22, RZ, 0x11, R22 ;  /* 0x00000011ff167819 */ /* 0x000fe20000011616 */
[----:B------:R-:W-:-:S02]  /*0690*/  IMAD R6, R7, 0xaaab, RZ ;  /* 0x0000aaab07067824 */ /* 0x000fc400078e02ff */
[----:B------:R-:W-:Y:S01]  /*06a0*/  IMAD R26, R11, 0x6667, RZ ;  /* 0x000066670b1a7824 */ /* 0x000fe200078e02ff */
[C---:B------:R-:W-:Y:S01]  /*06b0*/  PRMT R8, R22.reuse, 0x9910, RZ ;  /* 0x0000991016087816 */ /* 0x040fe200000000ff */
[----:B------:R-:W-:Y:S01]  /*06c0*/  IMAD R3, R22, 0x6667, RZ ;  /* 0x0000666716037824 */ /* 0x000fe200078e02ff */
[----:B------:R-:W-:Y:S02]  /*06d0*/  SHF.R.U32.HI R6, RZ, 0x11, R6 ;  /* 0x00000011ff067819 */ /* 0x000fe40000011606 */
[----:B------:R-:W-:Y:S01]  /*06e0*/  SHF.R.U32.HI R26, RZ, 0x13, R26 ;  /* 0x00000013ff1a7819 */ /* 0x000fe2000001161a */
[----:B------:R-:W-:Y:S01]  /*06f0*/  IMAD R8, R8, 0x3, RZ ;  /* 0x0000000308087824 */ /* 0x000fe200078e02ff */
[----:B------:R-:W-:Y:S02]  /*0700*/  PRMT R23, R6, 0x9910, RZ ;  /* 0x0000991006177816 */ /* 0x000fe400000000ff */
[----:B------:R-:W-:Y:S01]  /*0710*/  SHF.R.U32.HI R3, RZ, 0x13, R3 ;  /* 0x00000013ff037819 */ /* 0x000fe20000011603 */
[----:B------:R-:W-:-:S02]  /*0720*/  IMAD.MOV R25, RZ, RZ, -R8 ;  /* 0x000000ffff197224 */ /* 0x000fc400078e0a08 */
[----:B------:R-:W-:Y:S01]  /*0730*/  IMAD R23, R23, 0x3, RZ ;  /* 0x0000000317177824 */ /* 0x000fe200078e02ff */
[----:B------:R-:W-:Y:S01]  /*0740*/  PRMT R24, R3, 0x9910, RZ ;  /* 0x0000991003187816 */ /* 0x000fe200000000ff */
[----:B------:R-:W-:Y:S01]  /*0750*/  IMAD R8, R6, 0x6667, RZ ;  /* 0x0000666706087824 */ /* 0x000fe200078e02ff */
[----:B------:R-:W-:Y:S01]  /*0760*/  PRMT R3, R25, 0x7710, RZ ;  /* 0x0000771019037816 */ /* 0x000fe200000000ff */
[----:B------:R-:W-:-:S03]  /*0770*/  IMAD.MOV R25, RZ, RZ, -R23 ;  /* 0x000000ffff197224 */ /* 0x000fc600078e0a17 */
[----:B------:R-:W-:Y:S01]  /*0780*/  IADD3 R3, PT, PT, R2, R3, RZ ;  /* 0x0000000302037210 */ /* 0x000fe20007ffe0ff */
[----:B------:R-:W-:Y:S01]  /*0790*/  IMAD R2, R24, 0x14, RZ ;  /* 0x0000001418027824 */ /* 0x000fe200078e02ff */
[----:B------:R-:W-:Y:S02]  /*07a0*/  SHF.R.U32.HI R8, RZ, 0x13, R8 ;  /* 0x00000013ff087819 */ /* 0x000fe40000011608 */
[----:B------:R-:W-:Y:S02]  /*07b0*/  PRMT R25, R25, 0x7710, RZ ;  /* 0x0000771019197816 */ /* 0x000fe400000000ff */
[----:B------:R-:W-:Y:S02]  /*07c0*/  PRMT R23, R8, 0x9910, RZ ;  /* 0x0000991008177816 */ /* 0x000fe400000000ff */
[----:B------:R-:W-:Y:S01]  /*07d0*/  IADD3 R8, PT, PT, RZ, -R2, RZ ;  /* 0x80000002ff087210 */ /* 0x000fe20007ffe0ff */
[----:B------:R-:W-:Y:S01]  /*07e0*/  IMAD.IADD R2, R20, 0x1, R25 ;  /* 0x0000000114027824 */ /* 0x000fe200078e0219 */
[----:B------:R-:W-:Y:S01]  /*07f0*/  IADD3 R20, PT, PT, R17, R20, RZ ;  /* 0x0000001411147210 */ /* 0x000fe20007ffe0ff */
[----:B------:R-:W-:Y:S01]  /*0800*/  IMAD R23, R23, 0x14, RZ ;  /* 0x0000001417177824 */ /* 0x000fe200078e02ff */
[----:B------:R-:W-:-:S02]  /*0810*/  PRMT R25, R8, 0x7710, RZ ;  /* 0x0000771008197816 */ /* 0x000fc400000000ff */
[----:B------:R-:W-:Y:S02]  /*0820*/  LOP3.LUT R8, R20, 0xffff, RZ, 0xc0, !PT ;  /* 0x0000ffff14087812 */ /* 0x000fe400078ec0ff */
[----:B------:R-:W-:Y:S01]  /*0830*/  PRMT R24, R26, 0x9910, RZ ;  /* 0x000099101a187816 */ /* 0x000fe200000000ff */
[----:B------:R-:W-:Y:S01]  /*0840*/  IMAD.IADD R22, R22, 0x1, R25 ;  /* 0x0000000116167824 */ /* 0x000fe200078e0219 */
[----:B------:R-:W-:Y:S01]  /*0850*/  IADD3 R25, PT, PT, RZ, -R23, RZ ;  /* 0x80000017ff197210 */ /* 0x000fe20007ffe0ff */
[----:B------:R-:W-:Y:S01]  /*0860*/  IMAD R23, R8, 0xaaab, RZ ;  /* 0x0000aaab08177824 */ /* 0x000fe200078e02ff */
[----:B------:R-:W-:Y:S01]  /*0870*/  LOP3.LUT R3, R3, 0xffff, RZ, 0xc0, !PT ;  /* 0x0000ffff03037812 */ /* 0x000fe200078ec0ff */
[----:B------:R-:W-:Y:S01]  /*0880*/  IMAD R24, R24, 0x14, RZ ;  /* 0x0000001418187824 */ /* 0x000fe200078e02ff */
[----:B------:R-:W-:Y:S02]  /*0890*/  PRMT R25, R25, 0x7710, RZ ;  /* 0x0000771019197816 */ /* 0x000fe400000000ff */
[----:B------:R-:W-:-:S02]  /*08a0*/  SHF.R.U32.HI R23, RZ, 0x11, R23 ;  /* 0x00000011ff177819 */ /* 0x000fc40000011617 */
[----:B------:R-:W-:Y:S01]  /*08b0*/  IADD3 R26, PT, PT, RZ, -R24, RZ ;  /* 0x80000018ff1a7210 */ /* 0x000fe20007ffe0ff */
[----:B------:R-:W-:Y:S01]  /*08c0*/  IMAD.IADD R6, R6, 0x1, R25 ;  /* 0x0000000106067824 */ /* 0x000fe200078e0219 */
[----:B------:R-:W-:Y:S01]  /*08d0*/  LEA.HI R25, R28, R13, RZ, 0xb ;  /* 0x0000000d1c197211 */ /* 0x000fe200078f58ff */
[----:B------:R-:W-:Y:S01]  /*08e0*/  IMAD R24, R23, 0x6667, RZ ;  /* 0x0000666717187824 */ /* 0x000fe200078e02ff */
[----:B------:R-:W-:Y:S02]  /*08f0*/  PRMT R26, R26, 0x7710, RZ ;  /* 0x000077101a1a7816 */ /* 0x000fe400000000ff */
[----:B------:R-:W-:Y:S02]  /*0900*/  LOP3.LUT R22, R22, 0xffff, RZ, 0xc0, !PT ;  /* 0x0000ffff16167812 */ /* 0x000fe400078ec0ff */
[----:B------:R-:W-:Y:S01]  /*0910*/  SHF.R.U32.HI R10, RZ, 0x13, R24 ;  /* 0x00000013ff0a7819 */ /* 0x000fe20000011618 */
[C---:B------:R-:W-:Y:S01]  /*0920*/  IMAD.IADD R26, R11.reuse, 0x1, R26 ;  /* 0x000000010b1a7824 */ /* 0x040fe200078e021a */
[----:B------:R-:W-:-:S02]  /*0930*/  PRMT R24, R11, 0x9910, RZ ;  /* 0x000099100b187816 */ /* 0x000fc400000000ff */
[----:B------:R-:W-:Y:S02]  /*0940*/  PRMT R10, R10, 0x9910, RZ ;  /* 0x000099100a0a7816 */ /* 0x000fe400000000ff */
[----:B------:R-:W-:Y:S02]  /*0950*/  LOP3.LUT R26, R26, 0xffff, RZ, 0xc0, !PT ;  /* 0x0000ffff1a1a7812 */ /* 0x000fe400078ec0ff */
[----:B------:R-:W-:Y:S02]  /*0960*/  MOV R11, R10 ;  /* 0x0000000a000b7202 */ /* 0x000fe40000000f00 */
[----:B------:R-:W-:Y:S02]  /*0970*/  VIMNMX.RELU R10, PT, PT, R12, R25, PT ;  /* 0x000000190c0a7248 */ /* 0x000fe40003fe1100 */
[--C-:B------:R-:W-:Y:S01]  /*0980*/  VIADDMNMX.RELU R25, R15, R26, R0.reuse, PT ;  /* 0x0000001a0f197246 */ /* 0x100fe20003801100 */
[----:B------:R-:W-:Y:S01]  /*0990*/  IMAD R11, R11, 0x14, RZ ;  /* 0x000000140b0b7824 */ /* 0x000fe200078e02ff */
[----:B------:R-:W-:-:S02]  /*09a0*/  VIADDMNMX.RELU R22, R15, R22, R0, PT ;  /* 0x000000160f167246 */ /* 0x000fc40003801100 */
[----:B------:R-:W-:Y:S01]  /*09b0*/  LOP3.LUT R6, R6, 0xffff, RZ, 0xc0, !PT ;  /* 0x0000ffff06067812 */ /* 0x000fe200078ec0ff */
[----:B------:R-:W-:Y:S02]  /*09c0*/  IMAD.MOV R11, RZ, RZ, -R11 ;  /* 0x000000ffff0b7224 */ /* 0x000fe400078e0a0b */
[----:B------:R-:W-:Y:S01]  /*09d0*/  IMAD R10, R10, R14, R25 ;  /* 0x0000000e0a0a7224 */ /* 0x000fe200078e0219 */
[----:B------:R-:W-:Y:S01]  /*09e0*/  VIADDMNMX.RELU R6, R15, R6, R0, PT ;  /* 0x000000060f067246 */ /* 0x000fe20003801100 */
[----:B------:R-:W-:Y:S01]  /*09f0*/  IMAD R25, R24, 0x3, RZ ;  /* 0x0000000318197824 */ /* 0x000fe200078e02ff */
[----:B------:R-:W-:Y:S01]  /*0a00*/  PRMT R26, R11, 0x7710, RZ ;  /* 0x000077100b1a7816 */ /* 0x000fe200000000ff */
[----:B------:R-:W-:-:S03]  /*0a10*/  IMAD R24, R9, 0x8889, RZ ;  /* 0x0000888909187824 */ /* 0x000fc600078e02ff */
[----:B------:R-:W-:Y:S01]  /*0a20*/  IADD3 R25, PT, PT, RZ, -R25, RZ ;  /* 0x80000019ff197210 */ /* 0x000fe20007ffe0ff */
[C---:B------:R-:W-:Y:S01]  /*0a30*/  IMAD.IADD R9, R23.reuse, 0x1, R26 ;  /* 0x0000000117097824 */ /* 0x040fe200078e021a */
[----:B------:R-:W-:Y:S01]  /*0a40*/  PRMT R23, R23, 0x9910, RZ ;  /* 0x0000991017177816 */ /* 0x000fe200000000ff */
[----:B------:R-:W-:Y:S01]  /*0a50*/  IMAD R26, R8, 0x8889, RZ ;  /* 0x00008889081a7824 */ /* 0x000fe200078e02ff */
[----:B------:R-:W-:Y:S01]  /*0a60*/  LEA.HI R11, R24, R13, RZ, 0xb ;  /* 0x0000000d180b7211 */ /* 0x000fe200078f58ff */
[----:B------:R-:W-:Y:S01]  /*0a70*/  IMAD R24, R7, 0x8889, RZ ;  /* 0x0000888907187824 */ /* 0x000fe200078e02ff */
[----:B------:R-:W-:Y:S01]  /*0a80*/  PRMT R25, R25, 0x7710, RZ ;  /* 0x0000771019197816 */ /* 0x000fe200000000ff */
[----:B------:R-:W-:Y:S01]  /*0a90*/  IMAD.MOV.U32 R7, RZ, RZ, R23 ;  /* 0x000000ffff077224 */ /* 0x000fe200078e0017 */
[----:B------:R-:W-:Y:S02]  /*0aa0*/  VIMNMX.RELU R11, PT, PT, R12, R11, PT ;  /* 0x0000000b0c0b7248 */ /* 0x000fe40003fe1100 */
[----:B------:R-:W-:-:S02]  /*0ab0*/  IADD3 R25, PT, PT, R25, R16, RZ ;  /* 0x0000001019197210 */ /* 0x000fc40007ffe0ff */
[----:B------:R-:W-:Y:S01]  /*0ac0*/  LEA.HI R23, R24, R13, RZ, 0xb ;  /* 0x0000000d18177211 */ /* 0x000fe200078f58ff */
[----:B------:R-:W-:Y:S01]  /*0ad0*/  IMAD R24, R7, 0x3, RZ ;  /* 0x0000000307187824 */ /* 0x000fe200078e02ff */
[----:B------:R-:W-:Y:S01]  /*0ae0*/  LOP3.LUT R25, R25, 0xffff, RZ, 0xc0, !PT ;  /* 0x0000ffff19197812 */ /* 0x000fe200078ec0ff */
[----:B------:R-:W-:Y:S01]  /*0af0*/  IMAD R8, R11, R14, R22 ;  /* 0x0000000e0b087224 */ /* 0x000fe200078e0216 */
[----:B------:R-:W-:Y:S02]  /*0b00*/  VIMNMX.RELU R11, PT, PT, R12, R23, PT ;  /* 0x000000170c0b7248 */ /* 0x000fe40003fe1100 */
[----:B------:R-:W-:Y:S01]  /*0b10*/  IADD3 R24, PT, PT, RZ, -R24, RZ ;  /* 0x80000018ff187210 */ /* 0x000fe20007ffe0ff */
[----:B------:R-:W-:Y:S01]  /*0b20*/  IMAD R7, R10, 0x3, R25 ;  /* 0x000000030a077824 */ /* 0x000fe200078e0219 */
[----:B------:R-:W-:Y:S01]  /*0b30*/  LEA.HI R23, R26, R13, RZ, 0xb ;  /* 0x0000000d1a177211 */ /* 0x000fe200078f58ff */
[----:B------:R-:W-:Y:S01]  /*0b40*/  IMAD R6, R11, R14, R6 ;  /* 0x0000000e0b067224 */ /* 0x000fe200078e0206 */
[----:B------:R-:W-:-:S02]  /*0b50*/  PRMT R25, R24, 0x7710, RZ ;  /* 0x0000771018197816 */ /* 0x000fc400000000ff */
[----:B------:R-:W-:Y:S02]  /*0b60*/  LOP3.LUT R9, R9, 0xffff, RZ, 0xc0, !PT ;  /* 0x0000ffff09097812 */ /* 0x000fe400078ec0ff */
[----:B------:R-:W-:Y:S01]  /*0b70*/  VIMNMX.RELU R10, PT, PT, R12, R23, PT ;  /* 0x000000170c0a7248 */ /* 0x000fe20003fe1100 */
[----:B------:R-:W-:Y:S01]  /*0b80*/  IMAD.IADD R22, R20, 0x1, R25 ;  /* 0x0000000114167824 */ /* 0x000fe200078e0219 */
[----:B------:R-:W-:Y:S01]  /*0b90*/  VIADDMNMX.RELU R23, R15, R9, R0, PT ;  /* 0x000000090f177246 */ /* 0x000fe20003801100 */
[----:B------:R-:W-:Y:S01]  /*0ba0*/  IMAD R9, R8, 0x3, R3 ;  /* 0x0000000308097824 */ /* 0x000fe200078e0203 */
[----:B------:R-:W-:Y:S02]  /*0bb0*/  LOP3.LUT R3, R2, 0xffff, RZ, 0xc0, !PT ;  /* 0x0000ffff02037812 */ /* 0x000fe400078ec0ff */
        /* <DEDUP_REMOVED lines=16> */
[----:B------:R-:W-:-:S05]  /*0cc0*/  IADD3 R24, PT, PT, R21, R16, RZ ;  /* 0x0000001015187210 */ /* 0x000fca0007ffe0ff */
[----:B------:R-:W-:-:S05]  /*0cd0*/  IMAD.IADD R22, R17, 0x1, R24 ;  /* 0x0000000111167824 */ /* 0x000fca00078e0218 */
[----:B------:R-:W-:-:S05]  /*0ce0*/  IADD3 R23, PT, PT, R17, R22, RZ ;  /* 0x0000001611177210 */ /* 0x000fca0007ffe0ff */
[C---:B------:R-:W-:Y:S01]  /*0cf0*/  IMAD.IADD R25, R17.reuse, 0x1, R23 ;  /* 0x0000000111197824 */ /* 0x040fe200078e0217 */
[----:B------:R-:W-:-:S04]  /*0d00*/  IADD3 R16, PT, PT, R17, R20, RZ ;  /* 0x0000001411107210 */ /* 0x000fc80007ffe0ff */
[----:B------:R-:W-:Y:S01]  /*0d10*/  ISETP.GE.U32.AND P0, PT, R16, 0x4b0, PT ;  /* 0x000004b01000780c */ /* 0x000fe20003f06070 */
[----:B--2---:R1:W-:Y:S04]  /*0d20*/  STS.U8 [R24], R2 ;  /* 0x0000000218007388 */ /* 0x0043e80000000000 */
[----:B---3--:R1:W-:Y:S04]  /*0d30*/  STS.U8 [R22], R6 ;  /* 0x0000000616007388 */ /* 0x0083e80000000000 */
[----:B----4-:R1:W-:Y:S04]  /*0d40*/  STS.U8 [R23], R8 ;  /* 0x0000000817007388 */ /* 0x0103e80000000000 */
[----:B-----5:R1:W-:Y:S01]  /*0d50*/  STS.U8 [R25], R10 ;  /* 0x0000000a19007388 */ /* 0x0203e20000000000 */
[----:B------:R-:W-:Y:S05]  /*0d60*/  @!P0 BRA `(.L_x_166) ;  /* 0xfffffff800208947 */ /* 0x000fea000383ffff */
.L_x_162:
[----:B------:R-:W-:Y:S05]  /*0d70*/  BSYNC.RECONVERGENT B0 ;  /* 0x0000000000007941 */ /* 0x000fea0003800200 */
.L_x_161:
[----:B01----:R-:W0:Y:S01]  /*0d80*/  LDC.64 R2, c[0x0][0x3a0] ;  /* 0x0000e800ff027b82 */ /* 0x003e220000000a00 */
[----:B------:R-:W1:Y:S01]  /*0d90*/  LDCU UR4, c[0x0][0x39c] ;  /* 0x00007380ff0477ac */ /* 0x000e620008000800 */
[----:B------:R-:W-:Y:S01]  /*0da0*/  IMAD.IADD R7, R18, 0x1, R5 ;  /* 0x0000000112077824 */ /* 0x000fe200078e0205 */
[----:B------:R-:W-:-:S05]  /*0db0*/  IADD3 R6, PT, PT, R19, R4, RZ ;  /* 0x0000000413067210 */ /* 0x000fca0007ffe0ff */
        /* <DEDUP_REMOVED lines=9> */
[----:B------:R-:W-:Y:S02]  /*0e50*/  ULOP3.LUT UR15, UR6, 0x7ffffff8, URZ, 0xc0, !UPT ;  /* 0x7ffffff8060f7892 */ /* 0x000fe4000f8ec0ff */
[----:B------:R-:W-:Y:S02]  /*0e60*/  UIADD3 UR11, UPT, UPT, UR6, -0x1, URZ ;  /* 0xffffffff060b7890 */ /* 0x000fe4000fffe0ff */
[----:B------:R-:W-:Y:S02]  /*0e70*/  ULOP3.LUT UR14, UR6, 0x7, URZ, 0xc0, !UPT ;  /* 0x00000007060e7892 */ /* 0x000fe4000f8ec0ff */
[----:B------:R-:W-:Y:S02]  /*0e80*/  ULOP3.LUT UR6, UR6, 0x3, URZ, 0xc0, !UPT ;  /* 0x0000000306067892 */ /* 0x000fe4000f8ec0ff */
[----:B------:R-:W-:Y:S01]  /*0e90*/  UIADD3 UR8, UPT, UPT, -UR15, URZ, URZ ;  /* 0x000000ff0f087290 */ /* 0x000fe2000fffe1ff */
[----:B------:R-:W-:-:S11]  /*0ea0*/  UMOV UR4, URZ ;  /* 0x000000ff00047c82 */ /* 0x000fd60008000000 */
.L_x_204:
[----:B------:R-:W-:Y:S01]  /*0eb0*/  IMAD.MOV.U32 R24, RZ, RZ, RZ ;  /* 0x000000ffff187224 */ /* 0x000fe200078e00ff */
[----:B0-----:R-:W-:-:S06]  /*0ec0*/  UMOV UR5, URZ ;  /* 0x000000ff00057c82 */ /* 0x001fcc0008000000 */
.L_x_203:
[----:B------:R-:W-:Y:S01]  /*0ed0*/  UISETP.GE.U32.AND UP0, UPT, UR11, 0x7, UPT ;  /* 0x000000070b00788c */ /* 0x000fe2000bf06070 */
[----:B------:R-:W-:Y:S01]  /*0ee0*/  HFMA2 R8, -RZ, RZ, 3.748046875, 0 ;  /* 0x437f0000ff087431 */ /* 0x000fe200000001ff */
[----:B------:R-:W-:Y:S01]  /*0ef0*/  IADD3 R7, PT, PT, R4, UR5, RZ ;  /* 0x0000000504077c10 */ /* 0x000fe2000fffe0ff */
[----:B------:R-:W-:-:S06]  /*0f00*/  IMAD.MOV.U32 R12, RZ, RZ, RZ ;  /* 0x000000ffff0c7224 */ /* 0x000fcc00078e00ff */
[----:B------:R-:W-:Y:S05]  /*0f10*/  BRA.U !UP0, `(.L_x_168) ;  /* 0x0000000d08187547 */ /* 0x000fea000b800000 */
[----:B------:R-:W0:Y:S01]  /*0f20*/  S2UR UR10, SR_CgaCtaId ;  /* 0x00000000000a79c3 */ /* 0x000e220000008800 */
[----:B------:R-:W1:Y:S01]  /*0f30*/  LDCU UR9, c[0x0][0x398] ;  /* 0x00007300ff0977ac */ /* 0x000e620008000800 */
[----:B------:R-:W-:Y:S01]  /*0f40*/  IMAD R0, R5, 0x14, R4 ;  /* 0x0000001405007824 */ /* 0x000fe200078e0204 */
[----:B------:R-:W-:Y:S01]  /*0f50*/  MOV R11, UR5 ;  /* 0x00000005000b7c02 */ /* 0x000fe20008000f00 */
[----:B------:R-:W-:Y:S02]  /*0f60*/  UMOV UR7, 0x400 ;  /* 0x0000040000077882 */ /* 0x000fe40000000000 */
[----:B------:R-:W-:Y:S02]  /*0f70*/  VIADD R0, R0, UR5 ;  /* 0x0000000500007c36 */ /* 0x000fe40008000000 */
[----:B------:R-:W2:Y:S08]  /*0f80*/  LDC R3, c[0x0][0x3a4] ;  /* 0x0000e900ff037b82 */ /* 0x000eb00000000800 */
[----:B------:R-:W3:Y:S01]  /*0f90*/  LDC R9, c[0x0][0x3a4] ;  /* 0x0000e900ff097b82 */ /* 0x000ee20000000800 */
[----:B-1----:R-:W-:-:S02]  /*0fa0*/  UIADD3 UR16, UPT, UPT, UR5, UR9, URZ ;  /* 0x0000000905107290 */ /* 0x002fc4000fffe0ff */
[----:B------:R-:W-:Y:S02]  /*0fb0*/  UIMAD UR17, UR9, 0x3, UR5 ;  /* 0x00000003091178a4 */ /* 0x000fe4000f8e0205 */
[----:B------:R-:W-:-:S03]  /*0fc0*/  ULEA UR18, UR9, UR5, 0x2 ;  /* 0x0000000509127291 */ /* 0x000fc6000f8e10ff */
[----:B------:R-:W1:Y:S01]  /*0fd0*/  LDC.64 R14, c[0x0][0x390] ;  /* 0x0000e400ff0e7b82 */ /* 0x000e620000000a00 */
[----:B0-----:R-:W-:Y:S01]  /*0fe0*/  ULEA UR7, UR10, UR7, 0x18 ;  /* 0x000000070a077291 */ /* 0x001fe2000f8ec0ff */
[----:B------:R-:W-:Y:S01]  /*0ff0*/  IMAD.U32 R12, RZ, RZ, UR16 ;  /* 0x00000010ff0c7e24 */ /* 0x000fe2000f8e00ff */
[----:B------:R-:W-:Y:S01]  /*1000*/  ULEA UR10, UR9, UR5, 0x1 ;  /* 0x00000005090a7291 */ /* 0x000fe2000f8e08ff */
[----:B------:R-:W-:Y:S01]  /*1010*/  IMAD.U32 R17, RZ, RZ, UR17 ;  /* 0x00000011ff117e24 */ /* 0x000fe2000f8e00ff */
[----:B------:R-:W-:Y:S01]  /*1020*/  UIADD3 UR7, UPT, UPT, UR7, UR4, URZ ;  /* 0x0000000407077290 */ /* 0x000fe2000fffe0ff */
[----:B------:R-:W-:Y:S01]  /*1030*/  MOV R19, UR18 ;  /* 0x0000001200137c02 */ /* 0x000fe20008000f00 */
[----:B------:R-:W-:Y:S02]  /*1040*/  UIMAD UR19, UR9, 0x5, UR5 ;  /* 0x00000005091378a4 */ /* 0x000fe4000f8e0205 */
[----:B------:R-:W-:Y:S01]  /*1050*/  UIMAD UR20, UR9, 0x6, UR5 ;  /* 0x00000006091478a4 */ /* 0x000fe2000f8e0205 */
[----:B------:R-:W-:Y:S01]  /*1060*/  MOV R13, UR10 ;  /* 0x0000000a000d7c02 */ /* 0x000fe20008000f00 */
[----:B--2---:R-:W-:Y:S01]  /*1070*/  IMAD R10, R0, R3, UR7 ;  /* 0x00000007000a7e24 */ /* 0x004fe2000f8e0203 */
[----:B------:R-:W-:Y:S01]  /*1080*/  UIMAD UR7, UR9, 0x7, UR5 ;  /* 0x00000007090778a4 */ /* 0x000fe2000f8e0205 */
[----:B------:R-:W-:-:S02]  /*1090*/  IMAD.U32 R21, RZ, RZ, UR19 ;  /* 0x00000013ff157e24 */ /* 0x000fc4000f8e00ff */
[----:B------:R-:W-:-:S03]  /*10a0*/  MOV R23, UR20 ;  /* 0x0000001400177c02 */ /* 0x000fc60008000f00 */
[----:B------:R-:W-:Y:S01]  /*10b0*/  IMAD.U32 R25, RZ, RZ, UR7 ;  /* 0x00000007ff197e24 */ /* 0x000fe2000f8e00ff */
[----:B---3--:R-:W-:-:S06]  /*10c0*/  UMOV UR7, UR8 ;  /* 0x0000000800077c82 */ /* 0x008fcc0008000000 */
.L_x_185:
[----:B------:R-:W0:Y:S01]  /*10d0*/  LDS.U8 R0, [R10] ;  /* 0x000000000a007984 */ /* 0x000e220000000000 */
[----:B------:R-:W-:Y:S01]  /*10e0*/  MOV R27, 0x3b808081 ;  /* 0x3b808081001b7802 */ /* 0x000fe20000000f00 */
[----:B------:R-:W-:Y:S04]  /*10f0*/  BSSY.RECONVERGENT B2, `(.L_x_169) ;  /* 0x000000c000027945 */ /* 0x000fe80003800200 */
        /* <DEDUP_REMOVED lines=9> */
[----:B-1----:R-:W-:Y:S05]  /*1190*/  CALL.REL.NOINC `($__internal_3_$__cuda_sm3x_div_rn_noftz_f32_slowpath) ;  /* 0x0000001800d07944 */ /* 0x002fea0003c00000 */
[----:B------:R-:W-:-:S07]  /*11a0*/  IMAD.MOV.U32 R27, RZ, RZ, R0 ;  /* 0x000000ffff1b7224 */ /* 0x000fce00078e0000 */
.L_x_170:
[----:B------:R-:W-:Y:S05]  /*11b0*/  BSYNC.RECONVERGENT B2 ;  /* 0x0000000000027941 */ /* 0x000fea0003800200 */
.L_x_169:
[----:B-1----:R-:W-:-:S06]  /*11c0*/  IMAD.WIDE.U32 R2, R11, 0x4, R14 ;  /* 0x000000040b027825 */ /* 0x002fcc00078e000e */
[----:B------:R-:W2:Y:S01]  /*11d0*/  LDG.E R3, desc[UR12][R2.64] ;  /* 0x0000000c02037981 */ /* 0x000ea2000c1e1900 */
[----:B------:R-:W-:Y:S02]  /*11e0*/  IMAD R16, R9, 0x14, R10 ;  /* 0x0000001409107824 */ /* 0x000fe400078e020a */
[----:B------:R-:W-:Y:S01]  /*11f0*/  HFMA2 R29, -RZ, RZ, 0.9375, -7.688999176025390625e-06 ;  /* 0x3b808081ff1d7431 */ /* 0x000fe200000001ff */
[----:B------:R-:W-:Y:S02]  /*1200*/  BSSY.RECONVERGENT B2, `(.L_x_171) ;  /* 0x000000f000027945 */ /* 0x000fe40003800200 */
[----:B------:R-:W0:Y:S02]  /*1210*/  LDS.U8 R0, [R16] ;  /* 0x0000000010007984 */ /* 0x000e240000000000 */
[----:B------:R-:W-:Y:S01]  /*1220*/  FFMA R18, R29, -R8, 1 ;  /* 0x3f8000001d127423 */ /* 0x000fe20000000808 */
[----:B0-----:R-:W-:-:S03]  /*1230*/  I2FP.F32.U32 R20, R0 ;  /* 0x0000000000147245 */ /* 0x001fc60000201000 */
[----:B------:R-:W-:Y:S01]  /*1240*/  FFMA R0, R18, R29, 0.0039215688593685626984 ;  /* 0x3b80808112007423 */ /* 0x000fe2000000001d */
[----:B------:R-:W0:Y:S03]  /*1250*/  FCHK P0, R20, 255 ;  /* 0x437f000014007902 */ /* 0x000e260000000000 */
[----:B------:R-:W-:-:S04]  /*1260*/  FFMA R29, R0, R20, RZ ;  /* 0x00000014001d7223 */ /* 0x000fc800000000ff */
[----:B------:R-:W-:Y:S01]  /*1270*/  FFMA R18, R29, -255, R20 ;  /* 0xc37f00001d127823 */ /* 0x000fe20000000014 */
[----:B--2---:R-:W-:-:S03]  /*1280*/  FFMA R24, R3, R27, R24 ;  /* 0x0000001b03187223 */ /* 0x004fc60000000018 */
[----:B------:R-:W-:Y:S01]  /*1290*/  FFMA R27, R0, R18, R29 ;  /* 0x00000012001b7223 */ /* 0x000fe2000000001d */
[----:B0-----:R-:W-:Y:S06]  /*12a0*/  @!P0 BRA `(.L_x_172) ;  /* 0x0000000000108947 */ /* 0x001fec0003800000 */
[----:B------:R-:W-:Y:S01]  /*12b0*/  IMAD.MOV.U32 R0, RZ, RZ, R20 ;  /* 0x000000ffff007224 */ /* 0x000fe200078e0014 */
[----:B------:R-:W-:-:S07]  /*12c0*/  MOV R2, 0x12e0 ;  /* 0x000012e000027802 */ /* 0x000fce0000000f00 */
[----:B------:R-:W-:Y:S05]  /*12d0*/  CALL.REL.NOINC `($__internal_3_$__cuda_sm3x_div_rn_noftz_f32_slowpath) ;  /* 0x0000001800807944 */ /* 0x000fea0003c00000 */
[----:B------:R-:W-:-:S07]  /*12e0*/  MOV R27, R0 ;  /* 0x00000000001b7202 */ /* 0x000fce0000000f00 */
.L_x_172:
[----:B------:R-:W-:Y:S05]  /*12f0*/  BSYNC.RECONVERGENT B2 ;  /* 0x0000000000027941 */ /* 0x000fea0003800200 */
.L_x_171:
[----:B------:R-:W-:-:S06]  /*1300*/  IMAD.WIDE.U32 R2, R12, 0x4, R14 ;  /* 0x000000040c027825 */ /* 0x000fcc00078e000e */
[----:B------:R-:W2:Y:S01]  /*1310*/  LDG.E R3, desc[UR12][R2.64] ;  /* 0x0000000c02037981 */ /* 0x000ea2000c1e1900 */
[----:B------:R-:W-:Y:S01]  /*1320*/  IMAD R16, R9, 0x14, R16 ;  /* 0x0000001409107824 */ /* 0x000fe200078e0210 */
[----:B------:R-:W-:Y:S01]  /*1330*/  BSSY.RECONVERGENT B2, `(.L_x_173) ;  /* 0x0000010000027945 */ /* 0x000fe20003800200 */
[----:B------:R-:W-:-:S03]  /*1340*/  IMAD.MOV.U32 R29, RZ, RZ, 0x3b808081 ;  /* 0x3b808081ff1d7424 */ /* 0x000fc600078e00ff */
[----:B------:R-:W0:Y:S01]  /*1350*/  LDS.U8 R0, [R16] ;  /* 0x0000000010007984 */ /* 0x000e220000000000 */
        /* <DEDUP_REMOVED lines=9> */
[----:B------:R-:W-:Y:S02]  /*13f0*/  MOV R0, R20 ;  /* 0x0000001400007202 */ /* 0x000fe40000000f00 */
[----:B------:R-:W-:-:S07]  /*1400*/  MOV R2, 0x1420 ;  /* 0x0000142000027802 */ /* 0x000fce0000000f00 */
[----:B------:R-:W-:Y:S05]  /*1410*/  CALL.REL.NOINC `($__internal_3_$__cuda_sm3x_div_rn_noftz_f32_slowpath) ;  /* 0x0000001800307944 */ /* 0x000fea0003c00000 */
[----:B------:R-:W-:-:S07]  /*1420*/  IMAD.MOV.U32 R27, RZ, RZ, R0 ;  /* 0x000000ffff1b7224 */ /* 0x000fce00078e0000 */
.L_x_174:
[----:B------:R-:W-:Y:S05]  /*1430*/  BSYNC.RECONVERGENT B2 ;  /* 0x0000000000027941 */ /* 0x000fea0003800200 */
.L_x_173:
[----:B------:R-:W-:-:S06]  /*1440*/  IMAD.WIDE.U32 R2, R13, 0x4, R14 ;  /* 0x000000040d027825 */ /* 0x000fcc00078e000e */
        /* <DEDUP_REMOVED lines=18> */
.L_x_176:
[----:B------:R-:W-:Y:S05]  /*1570*/  BSYNC.RECONVERGENT B2 ;  /* 0x0000000000027941 */ /* 0x000fea0003800200 */
.L_x_175:
        /* <DEDUP_REMOVED lines=19> */
.L_x_178:
[----:B------:R-:W-:Y:S05]  /*16b0*/  BSYNC.RECONVERGENT B2 ;  /* 0x0000000000027941 */ /* 0x000fea0003800200 */
.L_x_177:
        /* <DEDUP_REMOVED lines=19> */
.L_x_180:
[----:B------:R-:W-:Y:S05]  /*17f0*/  BSYNC.RECONVERGENT B2 ;  /* 0x0000000000027941 */ /* 0x000fea0003800200 */
.L_x_179:
        /* <DEDUP_REMOVED lines=19> */
.L_x_182:
[----:B------:R-:W-:Y:S05]  /*1930*/  BSYNC.RECONVERGENT B2 ;  /* 0x0000000000027941 */ /* 0x000fea0003800200 */
.L_x_181:
[----:B------:R-:W-:-:S06]  /*1940*/  IMAD.WIDE.U32 R2, R23, 0x4, R14 ;  /* 0x0000000417027825 */ /* 0x000fcc00078e000e */
[----:B------:R-:W2:Y:S01]  /*1950*/  LDG.E R3, desc[UR12][R2.64] ;  /* 0x0000000c02037981 */ /* 0x000ea2000c1e1900 */
[----:B------:R-:W-:Y:S02]  /*1960*/  IMAD R16, R9, 0x14, R16 ;  /* 0x0000001409107824 */ /* 0x000fe400078e0210 */
[----:B------:R-:W-:Y:S01]  /*1970*/  HFMA2 R29, -RZ, RZ, 0.9375, -7.688999176025390625e-06 ;  /* 0x3b808081ff1d7431 */ /* 0x000fe200000001ff */
        /* <DEDUP_REMOVED lines=9> */
[----:B--2---:R-:W-:Y:S01]  /*1a10*/  FFMA R24, R3, R27, R24 ;  /* 0x0000001b03187223 */ /* 0x004fe20000000018 */
[----:B0-----:R-:W-:Y:S06]  /*1a20*/  @!P0 BRA `(.L_x_184) ;  /* 0x00000000000c8947 */ /* 0x001fec0003800000 */
[----:B------:R-:W-:Y:S01]  /*1a30*/  IMAD.MOV.U32 R0, RZ, RZ, R20 ;  /* 0x000000ffff007224 */ /* 0x000fe200078e0014 */
[----:B------:R-:W-:-:S07]  /*1a40*/  MOV R2, 0x1a60 ;  /* 0x00001a6000027802 */ /* 0x000fce0000000f00 */
[----:B------:R-:W-:Y:S05]  /*1a50*/  CALL.REL.NOINC `($__internal_3_$__cuda_sm3x_div_rn_noftz_f32_slowpath) ;  /* 0x0000001000a07944 */ /* 0x000fea0003c00000 */
.L_x_184:
[----:B------:R-:W-:Y:S05]  /*1a60*/  BSYNC.RECONVERGENT B2 ;  /* 0x0000000000027941 */ /* 0x000fea0003800200 */
.L_x_183:
[----:B------:R-:W-:Y:S01]  /*1a70*/  IMAD.WIDE.U32 R2, R25, 0x4, R14 ;  /* 0x0000000419027825 */ /* 0x000fe200078e000e */
[----:B------:R-:W0:Y:S05]  /*1a80*/  LDC R16, c[0x0][0x398] ;  /* 0x0000e600ff107b82 */ /* 0x000e2a0000000800 */
[----:B------:R-:W2:Y:S01]  /*1a90*/  LDG.E R3, desc[UR12][R2.64] ;  /* 0x0000000c02037981 */ /* 0x000ea2000c1e1900 */
[----:B------:R-:W-:Y:S01]  /*1aa0*/  UIADD3 UR7, UPT, UPT, UR7, 0x8, URZ ;  /* 0x0000000807077890 */ /* 0x000fe2000fffe0ff */
[----:B------:R-:W-:-:S03]  /*1ab0*/  IMAD R10, R9, 0xa0, R10 ;  /* 0x000000a0090a7824 */ /* 0x000fc600078e020a */
[----:B------:R-:W-:Y:S01]  /*1ac0*/  UISETP.NE.AND UP0, UPT, UR7, URZ, UPT ;  /* 0x000000ff0700728c */ /* 0x000fe2000bf05270 */
[C---:B0-----:R-:W-:Y:S01]  /*1ad0*/  LEA R12, R16.reuse, R12, 0x3 ;  /* 0x0000000c100c7211 */ /* 0x041fe200078e18ff */
[C---:B------:R-:W-:Y:S01]  /*1ae0*/  IMAD R13, R16.reuse, 0x8, R13 ;  /* 0x00000008100d7824 */ /* 0x040fe200078e020d */
[C---:B------:R-:W-:Y:S01]  /*1af0*/  LEA R17, R16.reuse, R17, 0x3 ;  /* 0x0000001110117211 */ /* 0x040fe200078e18ff */
[C---:B------:R-:W-:Y:S01]  /*1b00*/  IMAD R19, R16.reuse, 0x8, R19 ;  /* 0x0000000810137824 */ /* 0x040fe200078e0213 */
[C---:B------:R-:W-:Y:S01]  /*1b10*/  LEA R21, R16.reuse, R21, 0x3 ;  /* 0x0000001510157211 */ /* 0x040fe200078e18ff */
[C---:B------:R-:W-:Y:S01]  /*1b20*/  IMAD R23, R16.reuse, 0x8, R23 ;  /* 0x0000000810177824 */ /* 0x040fe200078e0217 */
[C---:B------:R-:W-:Y:S01]  /*1b30*/  LEA R25, R16.reuse, R25, 0x3 ;  /* 0x0000001910197211 */ /* 0x040fe200078e18ff */
[----:B------:R-:W-:Y:S02]  /*1b40*/  IMAD R11, R16, 0x8, R11 ;  /* 0x00000008100b7824 */ /* 0x000fe400078e020b */
[----:B--2---:R-:W-:Y:S01]  /*1b50*/  FFMA R24, R3, R0, R24 ;  /* 0x0000000003187223 */ /* 0x004fe20000000018 */
[----:B------:R-:W-:Y:S06]  /*1b60*/  BRA.U UP0, `(.L_x_185) ;  /* 0xfffffff500587547 */ /* 0x000fec000b83ffff */
[----:B------:R-:W-:-:S07]  /*1b70*/  MOV R12, UR15 ;  /* 0x0000000f000c7c02 */ /* 0x000fce0008000f00 */
.L_x_168:
[----:B------:R-:W-:-:S09]  /*1b80*/  UISETP.NE.AND UP0, UPT, UR14, URZ, UPT ;  /* 0x000000ff0e00728c */ /* 0x000fd2000bf05270 */
[----:B------:R-:W-:Y:S05]  /*1b90*/  BRA.U !UP0, `(.L_x_186) ;  /* 0x0000000d08147547 */ /* 0x000fea000b800000 */
[----:B------:R-:W-:-:S04]  /*1ba0*/  UIADD3 UR7, UPT, UPT, UR14, -0x1, URZ ;  /* 0xffffffff0e077890 */ /* 0x000fc8000fffe0ff */
[----:B------:R-:W-:-:S09]  /*1bb0*/  UISETP.GE.U32.AND UP0, UPT, UR7, 0x3, UPT ;  /* 0x000000030700788c */ /* 0x000fd2000bf06070 */
[----:B------:R-:W-:Y:S05]  /*1bc0*/  BRA.U !UP0, `(.L_x_187) ;  /* 0x0000000508a07547 */ /* 0x000fea000b800000 */
[----:B------:R-:W0:Y:S01]  /*1bd0*/  S2UR UR9, SR_CgaCtaId ;  /* 0x00000000000979c3 */ /* 0x000e220000008800 */
[----:B------:R-:W-:Y:S01]  /*1be0*/  IMAD.IADD R10, R12, 0x1, R5 ;  /* 0x000000010c0a7824 */ /* 0x000fe200078e0205 */
[----:B------:R-:W-:Y:S01]  /*1bf0*/  UMOV UR7, 0x400 ;  /* 0x0000040000077882 */ /* 0x000fe20000000000 */
[----:B------:R-:W-:Y:S02]  /*1c00*/  BSSY.RECONVERGENT B2, `(.L_x_188) ;  /* 0x0000013000027945 */ /* 0x000fe40003800200 */
[----:B------:R-:W-:-:S03]  /*1c10*/  IMAD R10, R10, 0x14, R7 ;  /* 0x000000140a0a7824 */ /* 0x000fc600078e0207 */
[----:B------:R-:W1:Y:S01]  /*1c20*/  LDC R3, c[0x0][0x3a4] ;  /* 0x0000e900ff037b82 */ /* 0x000e620000000800 */
[----:B0-----:R-:W-:Y:S01]  /*1c30*/  ULEA UR7, UR9, UR7, 0x18 ;  /* 0x0000000709077291 */ /* 0x001fe2000f8ec0ff */
[----:B-1----:R-:W-:Y:S01]  /*1c40*/  IMAD R2, R10, R3, UR4 ;  /* 0x000000040a027e24 */ /* 0x002fe2000f8e0203 */
[----:B------:R-:W-:-:S07]  /*1c50*/  MOV R3, 0x3b808081 ;  /* 0x3b80808100037802 */ /* 0x000fce0000000f00 */
[----:B------:R-:W0:Y:S01]  /*1c60*/  LDS.U8 R2, [R2+UR7] ;  /* 0x0000000702027984 */ /* 0x000e220008000000 */
        /* <DEDUP_REMOVED lines=10> */
[----:B------:R-:W-:Y:S05]  /*1d10*/  CALL.REL.NOINC `($__internal_3_$__cuda_sm3x_div_rn_noftz_f32_slowpath) ;  /* 0x0000000c00f07944 */ /* 0x000fea0003c00000 */
[----:B------:R-:W-:-:S07]  /*1d20*/  MOV R11, R0 ;  /* 0x00000000000b7202 */ /* 0x000fce0000000f00 */
.L_x_189:
[----:B------:R-:W-:Y:S05]  /*1d30*/  BSYNC.RECONVERGENT B2 ;  /* 0x0000000000027941 */ /* 0x000fea0003800200 */
.L_x_188:
[----:B------:R-:W0:Y:S08]  /*1d40*/  LDC R9, c[0x0][0x398] ;  /* 0x0000e600ff097b82 */ /* 0x000e300000000800 */
[----:B------:R-:W1:Y:S08]  /*1d50*/  LDC.64 R2, c[0x0][0x390] ;  /* 0x0000e400ff027b82 */ /* 0x000e700000000a00 */
[----:B------:R-:W2:Y:S01]  /*1d60*/  LDC R13, c[0x0][0x3a4] ;  /* 0x0000e900ff0d7b82 */ /* 0x000ea20000000800 */
[----:B0-----:R-:W-:-:S04]  /*1d70*/  IMAD R9, R12, R9, UR5 ;  /* 0x000000050c097e24 */ /* 0x001fc8000f8e0209 */
[----:B-1----:R-:W-:-:S06]  /*1d80*/  IMAD.WIDE.U32 R2, R9, 0x4, R2 ;  /* 0x0000000409027825 */ /* 0x002fcc00078e0002 */
[----:B------:R0:W3:Y:S01]  /*1d90*/  LDG.E R3, desc[UR12][R2.64] ;  /* 0x0000000c02037981 */ /* 0x0000e2000c1e1900 */
[----:B------:R-:W-:Y:S02]  /*1da0*/  VIADD R0, R10, 0x14 ;  /* 0x000000140a007836 */ /* 0x000fe40000000000 */
[----:B------:R-:W-:Y:S01]  /*1db0*/  HFMA2 R15, -RZ, RZ, 0.9375, -7.688999176025390625e-06 ;  /* 0x3b808081ff0f7431 */ /* 0x000fe200000001ff */
[----:B------:R-:W-:Y:S01]  /*1dc0*/  BSSY.RECONVERGENT B2, `(.L_x_190) ;  /* 0x0000010000027945 */ /* 0x000fe20003800200 */
[----:B--2---:R-:W-:-:S06]  /*1dd0*/  IMAD R13, R0, R13, UR4 ;  /* 0x00000004000d7e24 */ /* 0x004fcc000f8e020d */
[----:B------:R-:W1:Y:S01]  /*1de0*/  LDS.U8 R13, [R13+UR7] ;  /* 0x000000070d0d7984 */ /* 0x000e620008000000 */
[----:B------:R-:W-:-:S04]  /*1df0*/  FFMA R0, R15, -R8, 1 ;  /* 0x3f8000000f007423 */ /* 0x000fc80000000808 */
[----:B------:R-:W-:Y:S01]  /*1e00*/  FFMA R0, R0, R15, 0.0039215688593685626984 ;  /* 0x3b80808100007423 */ /* 0x000fe2000000000f */
[----:B-1----:R-:W-:-:S04]  /*1e10*/  I2FP.F32.U32 R14, R13 ;  /* 0x0000000d000e7245 */ /* 0x002fc80000201000 */
[----:B------:R-:W1:Y:S01]  /*1e20*/  FCHK P0, R14, 255 ;  /* 0x437f00000e007902 */ /* 0x000e620000000000 */
[----:B------:R-:W-:-:S04]  /*1e30*/  FFMA R15, R0, R14, RZ ;  /* 0x0000000e000f7223 */ /* 0x000fc800000000ff */
[----:B0-----:R-:W-:-:S04]  /*1e40*/  FFMA R2, R15, -255, R14 ;  /* 0xc37f00000f027823 */ /* 0x001fc8000000000e */
[----:B------:R-:W-:Y:S01]  /*1e50*/  FFMA R15, R0, R2, R15 ;  /* 0x00000002000f7223 */ /* 0x000fe2000000000f */
[----:B---3--:R-:W-:Y:S01]  /*1e60*/  FFMA R24, R3, R11, R24 ;  /* 0x0000000b03187223 */ /* 0x008fe20000000018 */
[----:B-1----:R-:W-:Y:S06]  /*1e70*/  @!P0 BRA `(.L_x_191) ;  /* 0x0000000000108947 */ /* 0x002fec0003800000 */
[----:B------:R-:W-:Y:S01]  /*1e80*/  IMAD.MOV.U32 R0, RZ, RZ, R14 ;  /* 0x000000ffff007224 */ /* 0x000fe200078e000e */
[----:B------:R-:W-:-:S07]  /*1e90*/  MOV R2, 0x1eb0 ;  /* 0x00001eb000027802 */ /* 0x000fce0000000f00 */
[----:B------:R-:W-:Y:S05]  /*1ea0*/  CALL.REL.NOINC `($__internal_3_$__cuda_sm3x_div_rn_noftz_f32_slowpath) ;  /* 0x0000000c008c7944 */ /* 0x000fea0003c00000 */
[----:B------:R-:W-:-:S07]  /*1eb0*/  MOV R15, R0 ;  /* 0x00000000000f7202 */ /* 0x000fce0000000f00 */
.L_x_191:
[----:B------:R-:W-:Y:S05]  /*1ec0*/  BSYNC.RECONVERGENT B2 ;  /* 0x0000000000027941 */ /* 0x000fea0003800200 */
.L_x_190:
[----:B------:R-:W0:Y:S01]  /*1ed0*/  LDC.64 R2, c[0x0][0x390] ;  /* 0x0000e400ff027b82 */ /* 0x000e220000000a00 */
[----:B------:R-:W1:Y:S07]  /*1ee0*/  LDCU UR9, c[0x0][0x398] ;  /* 0x00007300ff0977ac */ /* 0x000e6e0008000800 */
[----:B------:R-:W2:Y:S01]  /*1ef0*/  LDC R11, c[0x0][0x3a4] ;  /* 0x0000e900ff0b7b82 */ /* 0x000ea20000000800 */
[----:B-1----:R-:W-:-:S04]  /*1f00*/  VIADD R9, R9, UR9 ;  /* 0x0000000909097c36 */ /* 0x002fc80008000000 */
[----:B0-----:R-:W-:-:S06]  /*1f10*/  IMAD.WIDE.U32 R2, R9, 0x4, R2 ;  /* 0x0000000409027825 */ /* 0x001fcc00078e0002 */
[----:B------:R0:W3:Y:S01]  /*1f20*/  LDG.E R3, desc[UR12][R2.64] ;  /* 0x0000000c02037981 */ /* 0x0000e2000c1e1900 */
[----:B------:R-:W-:Y:S01]  /*1f30*/  IADD3 R0, PT, PT, R10, 0x28, RZ ;  /* 0x000000280a007810 */ /* 0x000fe20007ffe0ff */
[----:B------:R-:W-:Y:S01]  /*1f40*/  IMAD.MOV.U32 R13, RZ, RZ, 0x3b808081 ;  /* 0x3b808081ff0d7424 */ /* 0x000fe200078e00ff */
[----:B------:R-:W-:Y:S03]  /*1f50*/  BSSY.RECONVERGENT B2, `(.L_x_192) ;  /* 0x0000010000027945 */ /* 0x000fe60003800200 */
[----:B--2---:R-:W-:Y:S02]  /*1f60*/  IMAD R11, R0, R11, UR4 ;  /* 0x00000004000b7e24 */ /* 0x004fe4000f8e020b */
[----:B------:R-:W-:-:S04]  /*1f70*/  FFMA R0, R13, -R8, 1 ;  /* 0x3f8000000d007423 */ /* 0x000fc80000000808 */
[----:B------:R-:W-:Y:S01]  /*1f80*/  FFMA R0, R0, R13, 0.0039215688593685626984 ;  /* 0x3b80808100007423 */ /* 0x000fe2000000000d */
[----:B------:R-:W1:Y:S02]  /*1f90*/  LDS.U8 R11, [R11+UR7] ;  /* 0x000000070b0b7984 */ /* 0x000e640008000000 */
[----:B-1----:R-:W-:-:S04]  /*1fa0*/  I2FP.F32.U32 R14, R11 ;  /* 0x0000000b000e7245 */ /* 0x002fc80000201000 */
[----:B------:R-:W1:Y:S01]  /*1fb0*/  FCHK P0, R14, 255 ;  /* 0x437f00000e007902 */ /* 0x000e620000000000 */
[----:B------:R-:W-:-:S04]  /*1fc0*/  FFMA R13, R0, R14, RZ ;  /* 0x0000000e000d7223 */ /* 0x000fc800000000ff */
[----:B0-----:R-:W-:-:S04]  /*1fd0*/  FFMA R2, R13, -255, R14 ;  /* 0xc37f00000d027823 */ /* 0x001fc8000000000e */
[----:B------:R-:W-:Y:S01]  /*1fe0*/  FFMA R13, R0, R2, R13 ;  /* 0x00000002000d7223 */ /* 0x000fe2000000000d */
[----:B---3--:R-:W-:Y:S01]  /*1ff0*/  FFMA R24, R3, R15, R24 ;  /* 0x0000000f03187223 */ /* 0x008fe20000000018 */
[----:B-1----:R-:W-:Y:S06]  /*2000*/  @!P0 BRA `(.L_x_193) ;  /* 0x0000000000108947 */ /* 0x002fec0003800000 */
[----:B------:R-:W-:Y:S02]  /*2010*/  MOV R0, R14 ;  /* 0x0000000e00007202 */ /* 0x000fe40000000f00 */
[----:B------:R-:W-:-:S07]  /*2020*/  MOV R2, 0x2040 ;  /* 0x0000204000027802 */ /* 0x000fce0000000f00 */
[----:B------:R-:W-:Y:S05]  /*2030*/  CALL.REL.NOINC `($__internal_3_$__cuda_sm3x_div_rn_noftz_f32_slowpath) ;  /* 0x0000000c00287944 */ /* 0x000fea0003c00000 */
[----:B------:R-:W-:-:S07]  /*2040*/  IMAD.MOV.U32 R13, RZ, RZ, R0 ;  /* 0x000000ffff0d7224 */ /* 0x000fce00078e0000 */
.L_x_193:
[----:B------:R-:W-:Y:S05]  /*2050*/  BSYNC.RECONVERGENT B2 ;  /* 0x0000000000027941 */ /* 0x000fea0003800200 */
.L_x_192:
[----:B------:R-:W0:Y:S01]  /*2060*/  LDC.64 R2, c[0x0][0x390] ;  /* 0x0000e400ff027b82 */ /* 0x000e220000000a00 */
[----:B------:R-:W1:Y:S07]  /*2070*/  LDCU UR9, c[0x0][0x398] ;  /* 0x00007300ff0977ac */ /* 0x000e6e0008000800 */
[----:B------:R-:W2:Y:S01]  /*2080*/  LDC R11, c[0x0][0x3a4] ;  /* 0x0000e900ff0b7b82 */ /* 0x000ea20000000800 */
[----:B-1----:R-:W-:-:S05]  /*2090*/  IADD3 R9, PT, PT, R9, UR9, RZ ;  /* 0x0000000909097c10 */ /* 0x002fca000fffe0ff */
[----:B0-----:R-:W-:-:S06]  /*20a0*/  IMAD.WIDE.U32 R2, R9, 0x4, R2 ;  /* 0x0000000409027825 */ /* 0x001fcc00078e0002 */
[----:B------:R0:W3:Y:S01]  /*20b0*/  LDG.E R3, desc[UR12][R2.64] ;  /* 0x0000000c02037981 */ /* 0x0000e2000c1e1900 */
[----:B------:R-:W-:Y:S01]  /*20c0*/  VIADD R10, R10, 0x3c ;  /* 0x0000003c0a0a7836 */ /* 0x000fe20000000000 */
[----:B------:R-:W-:Y:S03]  /*20d0*/  BSSY.RECONVERGENT B2, `(.L_x_194) ;  /* 0x0000010000027945 */ /* 0x000fe60003800200 */
[----:B--2---:R-:W-:Y:S02]  /*20e0*/  IMAD R10, R10, R11, UR4 ;  /* 0x000000040a0a7e24 */ /* 0x004fe4000f8e020b */
[----:B------:R-:W-:-:S04]  /*20f0*/  HFMA2 R11, -RZ, RZ, 0.9375, -7.688999176025390625e-06 ;  /* 0x3b808081ff0b7431 */ /* 0x000fc800000001ff */
        /* <DEDUP_REMOVED lines=13> */
.L_x_195:
[----:B------:R-:W-:Y:S05]  /*21d0*/  BSYNC.RECONVERGENT B2 ;  /* 0x0000000000027941 */ /* 0x000fea0003800200 */
.L_x_194:
[----:B------:R-:W0:Y:S01]  /*21e0*/  LDC.64 R2, c[0x0][0x390] ;  /* 0x0000e400ff027b82 */ /* 0x000e220000000a00 */
[----:B------:R-:W1:Y:S02]  /*21f0*/  LDCU UR7, c[0x0][0x398] ;  /* 0x00007300ff0777ac */ /* 0x000e640008000800 */
[----:B-1----:R-:W-:-:S05]  /*2200*/  IADD3 R9, PT, PT, R9, UR7, RZ ;  /* 0x0000000709097c10 */ /* 0x002fca000fffe0ff */
[----:B0-----:R-:W-:-:S06]  /*2210*/  IMAD.WIDE.U32 R2, R9, 0x4, R2 ;  /* 0x0000000409027825 */ /* 0x001fcc00078e0002 */
[----:B------:R-:W2:Y:S01]  /*2220*/  LDG.E R3, desc[UR12][R2.64] ;  /* 0x0000000c02037981 */ /* 0x000ea2000c1e1900 */
[----:B------:R-:W-:Y:S02]  /*2230*/  VIADD R12, R12, 0x4 ;  /* 0x000000040c0c7836 */ /* 0x000fe40000000000 */
[----:B--2---:R-:W-:-:S07]  /*2240*/  FFMA R24, R3, R0, R24 ;  /* 0x0000000003187223 */ /* 0x004fce0000000018 */
.L_x_187:
[----:B------:R-:W-:-:S09]  /*2250*/  UISETP.NE.AND UP0, UPT, UR6, URZ, UPT ;  /* 0x000000ff0600728c */ /* 0x000fd2000bf05270 */
[----:B------:R-:W-:Y:S05]  /*2260*/  BRA.U !UP0, `(.L_x_186) ;  /* 0x0000000508607547 */ /* 0x000fea000b800000 */
[----:B------:R-:W-:-:S09]  /*2270*/  UISETP.NE.AND UP0, UPT, UR6, 0x1, UPT ;  /* 0x000000010600788c */ /* 0x000fd2000bf05270 */
[----:B------:R-:W-:Y:S05]  /*2280*/  BRA.U !UP0, `(.L_x_196) ;  /* 0x0000000108d87547 */ /* 0x000fea000b800000 */
[----:B------:R-:W0:Y:S01]  /*2290*/  S2UR UR9, SR_CgaCtaId ;  /* 0x00000000000979c3 */ /* 0x000e220000008800 */
[----:B------:R-:W-:Y:S01]  /*22a0*/  IADD3 R10, PT, PT, R12, R5, RZ ;  /* 0x000000050c0a7210 */ /* 0x000fe20007ffe0ff */
[----:B------:R-:W-:Y:S01]  /*22b0*/  UMOV UR7, 0x400 ;  /* 0x0000040000077882 */ /* 0x000fe20000000000 */
[----:B------:R-:W-:Y:S03]  /*22c0*/  BSSY.RECONVERGENT B2, `(.L_x_197) ;  /* 0x0000013000027945 */ /* 0x000fe60003800200 */
[----:B------:R-:W-:Y:S02]  /*22d0*/  IMAD R10, R10, 0x14, R7 ;  /* 0x000000140a0a7824 */ /* 0x000fe400078e0207 */
[----:B------:R-:W1:Y:S01]  /*22e0*/  LDC R3, c[0x0][0x3a4] ;  /* 0x0000e900ff037b82 */ /* 0x000e620000000800 */
[----:B0-----:R-:W-:Y:S01]  /*22f0*/  ULEA UR7, UR9, UR7, 0x18 ;  /* 0x0000000709077291 */ /* 0x001fe2000f8ec0ff */
[----:B-1----:R-:W-:-:S02]  /*2300*/  IMAD R2, R10, R3, UR4 ;  /* 0x000000040a027e24 */ /* 0x002fc4000f8e0203 */
[----:B------:R-:W-:-:S06]  /*2310*/  IMAD.MOV.U32 R3, RZ, RZ, 0x3b808081 ;  /* 0x3b808081ff037424 */ /* 0x000fcc00078e00ff */
        /* <DEDUP_REMOVED lines=11> */
[----:B------:R-:W-:Y:S05]  /*23d0*/  CALL.REL.NOINC `($__internal_3_$__cuda_sm3x_div_rn_noftz_f32_slowpath) ;  /* 0x0000000800407944 */ /* 0x000fea0003c00000 */
[----:B------:R-:W-:-:S07]  /*23e0*/  IMAD.MOV.U32 R11, RZ, RZ, R0 ;  /* 0x000000ffff0b7224 */ /* 0x000fce00078e0000 */
.L_x_198:
[----:B------:R-:W-:Y:S05]  /*23f0*/  BSYNC.RECONVERGENT B2 ;  /* 0x0000000000027941 */ /* 0x000fea0003800200 */
.L_x_197:
[----:B------:R-:W0:Y:S08]  /*2400*/  LDC R9, c[0x0][0x398] ;  /* 0x0000e600ff097b82 */ /* 0x000e300000000800 */
[----:B------:R-:W1:Y:S08]  /*2410*/  LDC.64 R2, c[0x0][0x390] ;  /* 0x0000e400ff027b82 */ /* 0x000e700000000a00 */
[----:B------:R-:W2:Y:S01]  /*2420*/  LDC R13, c[0x0][0x3a4] ;  /* 0x0000e900ff0d7b82 */ /* 0x000ea20000000800 */
[----:B0-----:R-:W-:-:S04]  /*2430*/  IMAD R9, R12, R9, UR5 ;  /* 0x000000050c097e24 */ /* 0x001fc8000f8e0209 */
[----:B-1----:R-:W-:-:S06]  /*2440*/  IMAD.WIDE.U32 R2, R9, 0x4, R2 ;  /* 0x0000000409027825 */ /* 0x002fcc00078e0002 */
[----:B------:R0:W3:Y:S01]  /*2450*/  LDG.E R3, desc[UR12][R2.64] ;  /* 0x0000000c02037981 */ /* 0x0000e2000c1e1900 */
[----:B------:R-:W-:Y:S01]  /*2460*/  IADD3 R10, PT, PT, R10, 0x14, RZ ;  /* 0x000000140a0a7810 */ /* 0x000fe20007ffe0ff */
[----:B------:R-:W-:Y:S04]  /*2470*/  BSSY.RECONVERGENT B2, `(.L_x_199) ;  /* 0x0000010000027945 */ /* 0x000fe80003800200 */
[----:B--2---:R-:W-:Y:S02]  /*2480*/  IMAD R10, R10, R13, UR4 ;  /* 0x000000040a0a7e24 */ /* 0x004fe4000f8e020d */
[----:B------:R-:W-:-:S04]  /*2490*/  IMAD.MOV.U32 R13, RZ, RZ, 0x3b808081 ;  /* 0x3b808081ff0d7424 */ /* 0x000fc800078e00ff */
        /* <DEDUP_REMOVED lines=13> */
.L_x_200:
[----:B------:R-:W-:Y:S05]  /*2570*/  BSYNC.RECONVERGENT B2 ;  /* 0x0000000000027941 */ /* 0x000fea0003800200 */
.L_x_199:
[----:B------:R-:W0:Y:S01]  /*2580*/  LDC.64 R2, c[0x0][0x390] ;  /* 0x0000e400ff027b82 */ /* 0x000e220000000a00 */
[----:B------:R-:W1:Y:S02]  /*2590*/  LDCU UR7, c[0x0][0x398] ;  /* 0x00007300ff0777ac */ /* 0x000e640008000800 */
[----:B-1----:R-:W-:-:S04]  /*25a0*/  VIADD R9, R9, UR7 ;  /* 0x0000000709097c36 */ /* 0x002fc80008000000 */
[----:B0-----:R-:W-:-:S06]  /*25b0*/  IMAD.WIDE.U32 R2, R9, 0x4, R2 ;  /* 0x0000000409027825 */ /* 0x001fcc00078e0002 */
[----:B------:R-:W2:Y:S01]  /*25c0*/  LDG.E R3, desc[UR12][R2.64] ;  /* 0x0000000c02037981 */ /* 0x000ea2000c1e1900 */
[----:B------:R-:W-:Y:S01]  /*25d0*/  IADD3 R12, PT, PT, R12, 0x2, RZ ;  /* 0x000000020c0c7810 */ /* 0x000fe20007ffe0ff */
[----:B--2---:R-:W-:-:S07]  /*25e0*/  FFMA R24, R3, R0, R24 ;  /* 0x0000000003187223 */ /* 0x004fce0000000018 */
.L_x_196:
[----:B------:R-:W0:Y:S02]  /*25f0*/  LDCU UR7, c[0x0][0x398] ;  /* 0x00007300ff0777ac */ /* 0x000e240008000800 */
[----:B0-----:R-:W-:-:S04]  /*2600*/  ULOP3.LUT UR7, UR7, 0x1, URZ, 0xc0, !UPT ;  /* 0x0000000107077892 */ /* 0x001fc8000f8ec0ff */
[----:B------:R-:W-:-:S09]  /*2610*/  UISETP.NE.U32.AND UP0, UPT, UR7, 0x1, UPT ;  /* 0x000000010700788c */ /* 0x000fd2000bf05070 */
[----:B------:R-:W-:Y:S05]  /*2620*/  BRA.U UP0, `(.L_x_186) ;  /* 0x0000000100707547 */ /* 0x000fea000b800000 */
[----:B------:R-:W0:Y:S01]  /*2630*/  S2UR UR9, SR_CgaCtaId ;  /* 0x00000000000979c3 */ /* 0x000e220000008800 */
[----:B------:R-:W-:Y:S01]  /*2640*/  IMAD.IADD R0, R5, 0x1, R12 ;  /* 0x0000000105007824 */ /* 0x000fe200078e020c */
[----:B------:R-:W-:Y:S01]  /*2650*/  UMOV UR7, 0x400 ;  /* 0x0000040000077882 */ /* 0x000fe20000000000 */
[----:B------:R-:W-:Y:S02]  /*2660*/  BSSY.RECONVERGENT B2, `(.L_x_201) ;  /* 0x0000012000027945 */ /* 0x000fe40003800200 */
[----:B------:R-:W-:-:S03]  /*2670*/  IMAD R0, R0, 0x14, R7 ;  /* 0x0000001400007824 */ /* 0x000fc600078e0207 */
[----:B------:R-:W1:Y:S01]  /*2680*/  LDC R3, c[0x0][0x3a4] ;  /* 0x0000e900ff037b82 */ /* 0x000e620000000800 */
[----:B0-----:R-:W-:Y:S01]  /*2690*/  ULEA UR7, UR9, UR7, 0x18 ;  /* 0x0000000709077291 */ /* 0x001fe2000f8ec0ff */
[----:B-1----:R-:W-:Y:S02]  /*26a0*/  IMAD R2, R0, R3, UR4 ;  /* 0x0000000400027e24 */ /* 0x002fe4000f8e0203 */
[----:B------:R-:W-:-:S06]  /*26b0*/  HFMA2 R3, -RZ, RZ, 0.9375, -7.688999176025390625e-06 ;  /* 0x3b808081ff037431 */ /* 0x000fcc00000001ff */
        /* <DEDUP_REMOVED lines=12> */
.L_x_202:
[----:B------:R-:W-:Y:S05]  /*2780*/  BSYNC.RECONVERGENT B2 ;  /* 0x0000000000027941 */ /* 0x000fea0003800200 */
.L_x_201:
[----:B------:R-:W0:Y:S08]  /*2790*/  LDC R7, c[0x0][0x398] ;  /* 0x0000e600ff077b82 */ /* 0x000e300000000800 */
[----:B------:R-:W1:Y:S01]  /*27a0*/  LDC.64 R2, c[0x0][0x390] ;  /* 0x0000e400ff027b82 */ /* 0x000e620000000a00 */
[----:B0-----:R-:W-:-:S04]  /*27b0*/  IMAD R7, R12, R7, UR5 ;  /* 0x000000050c077e24 */ /* 0x001fc8000f8e0207 */
[----:B-1----:R-:W-:-:S06]  /*27c0*/  IMAD.WIDE.U32 R2, R7, 0x4, R2 ;  /* 0x0000000407027825 */ /* 0x002fcc00078e0002 */
[----:B------:R-:W2:Y:S02]  /*27d0*/  LDG.E R3, desc[UR12][R2.64] ;  /* 0x0000000c02037981 */ /* 0x000ea4000c1e1900 */
[----:B--2---:R-:W-:-:S07]  /*27e0*/  FFMA R24, R3, R0, R24 ;  /* 0x0000000003187223 */ /* 0x004fce0000000018 */
.L_x_186:
[----:B------:R-:W0:Y:S01]  /*27f0*/  LDCU UR7, c[0x0][0x398] ;  /* 0x00007300ff0777ac */ /* 0x000e220008000800 */
[----:B------:R-:W-:-:S04]  /*2800*/  UIADD3 UR5, UPT, UPT, UR5, 0x1, URZ ;  /* 0x0000000105057890 */ /* 0x000fc8000fffe0ff */
[----:B0-----:R-:W-:-:S09]  /*2810*/  UISETP.NE.AND UP0, UPT, UR5, UR7, UPT ;  /* 0x000000070500728c */ /* 0x001fd2000bf05270 */
[----:B------:R-:W-:Y:S05]  /*2820*/  BRA.U UP0, `(.L_x_203) ;  /* 0xffffffe500a87547 */ /* 0x000fea000b83ffff */
[----:B------:R-:W0:Y:S01]  /*2830*/  LDC R9, c[0x0][0x3a4] ;  /* 0x0000e900ff097b82 */ /* 0x000e220000000800 */
[----:B------:R-:W-:Y:S01]  /*2840*/  FMUL R24, R24, 255 ;  /* 0x437f000018187820 */ /* 0x000fe20000400000 */
[----:B------:R-:W-:Y:S01]  /*2850*/  MOV R3, 0x3f000000 ;  /* 0x3f00000000037802 */ /* 0x000fe20000000f00 */
[----:B------:R-:W1:Y:S03]  /*2860*/  LDCU.64 UR16, c[0x0][0x388] ;  /* 0x00007100ff1077ac */ /* 0x000e660008000a00 */
[----:B------:R-:W-:Y:S01]  /*2870*/  LOP3.LUT R3, R3, 0x80000000, R24, 0xb8, !PT ;  /* 0x8000000003037812 */ /* 0x000fe200078eb818 */
[----:B------:R-:W-:-:S04]  /*2880*/  UIADD3 UR7, UPT, UPT, UR4, 0x1, URZ ;  /* 0x0000000104077890 */ /* 0x000fc8000fffe0ff */
[----:B------:R-:W-:-:S06]  /*2890*/  FADD.RZ R24, R24, R3 ;  /* 0x0000000318187221 */ /* 0x000fcc000000c000 */
[----:B------:R-:W2:Y:S01]  /*28a0*/  F2I.TRUNC.NTZ R24, R24 ;  /* 0x0000001800187305 */ /* 0x000ea2000020f100 */
[----:B0-----:R-:W-:-:S05]  /*28b0*/  IMAD R0, R6, R9, UR4 ;  /* 0x0000000406007e24 */ /* 0x001fca000f8e0209 */
[----:B-1----:R-:W-:Y:S02]  /*28c0*/  IADD3 R2, P0, PT, R0, UR16, RZ ;  /* 0x0000001000027c10 */ /* 0x002fe4000ff1e0ff */
[----:B--2---:R-:W-:Y:S02]  /*28d0*/  VIMNMX.RELU R7, PT, PT, R24, 0xff, PT ;  /* 0x000000ff18077848 */ /* 0x004fe40003fe1100 */
[----:B------:R-:W-:Y:S02]  /*28e0*/  LEA.HI.X.SX32 R3, R0, UR17, 0x1, P0 ;  /* 0x0000001100037c11 */ /* 0x000fe400080f0eff */
[----:B------:R-:W-:-:S03]  /*28f0*/  ISETP.NE.AND P0, PT, R9, UR7, PT ;  /* 0x0000000709007c0c */ /* 0x000fc6000bf05270 */
[----:B------:R0:W-:Y:S10]  /*2900*/  STG.E.U8 desc[UR12][R2.64], R7 ;  /* 0x0000000702007986 */ /* 0x0001f4000c10110c */
[----:B------:R-:W-:Y:S05]  /*2910*/  @!P0 EXIT ;  /* 0x000000000000894d */ /* 0x000fea0003800000 */
[----:B------:R-:W-:Y:S01]  /*2920*/  UMOV UR4, UR7 ;  /* 0x0000000700047c82 */ /* 0x000fe20008000000 */
[----:B------:R-:W-:Y:S05]  /*2930*/  BRA `(.L_x_204) ;  /* 0xffffffe4005c7947 */ /* 0x000fea000383ffff */
.L_x_167:
        /* <DEDUP_REMOVED lines=11> */
.L_x_206:
        /* <DEDUP_REMOVED lines=14> */
.L_x_205:
[----:B------:R-:W-:Y:S05]  /*2ad0*/  @!P0 EXIT ;  /* 0x000000000000894d */ /* 0x000fea0003800000 */
[----:B------:R-:W-:Y:S02]  /*2ae0*/  ISETP.GE.U32.AND P0, PT, R2, 0x4, PT ;  /* 0x000000040200780c */ /* 0x000fe40003f06070 */
[----:B------:R-:W-:-:S04]  /*2af0*/  LOP3.LUT R0, R3, 0x3, RZ, 0xc0, !PT ;  /* 0x0000000303007812 */ /* 0x000fc800078ec0ff */
[----:B------:R-:W-:-:S07]  /*2b00*/  ISETP.NE.AND P1, PT, R0, RZ, PT ;  /* 0x000000ff0000720c */ /* 0x000fce0003f25270 */
[----:B------:R-:W-:Y:S06]  /*2b10*/  @!P0 BRA `(.L_x_207) ;  /* 0x0000000000248947 */ /* 0x000fec0003800000 */
[----:B------:R-:W1:Y:S01]  /*2b20*/  LDCU.64 UR4, c[0x0][0x388] ;  /* 0x00007100ff0477ac */ /* 0x000e620008000a00 */
[----:B------:R-:W-:Y:S01]  /*2b30*/  IMAD R2, R6, R3, R8 ;  /* 0x0000000306027224 */ /* 0x000fe200078e0208 */
[----:B------:R-:W-:-:S04]  /*2b40*/  IADD3 R8, PT, PT, R8, 0x4, RZ ;  /* 0x0000000408087810 */ /* 0x000fc80007ffe0ff */
[----:B-1----:R-:W-:-:S04]  /*2b50*/  IADD3 R4, P0, PT, R2, UR4, RZ ;  /* 0x0000000402047c10 */ /* 0x002fc8000ff1e0ff */
[----:B------:R-:W-:-:S05]  /*2b60*/  LEA.HI.X.SX32 R5, R2, UR5, 0x1, P0 ;  /* 0x0000000502057c11 */ /* 0x000fca00080f0eff */
[----:B------:R0:W-:Y:S04]  /*2b70*/  STG.E.U8 desc[UR12][R4.64], R7 ;  /* 0x0000000704007986 */ /* 0x0001e8000c10110c */
[----:B------:R0:W-:Y:S04]  /*2b80*/  STG.E.U8 desc[UR12][R4.64+0x1], R7 ;  /* 0x0000010704007986 */ /* 0x0001e8000c10110c */
[----:B------:R0:W-:Y:S04]  /*2b90*/  STG.E.U8 desc[UR12][R4.64+0x2], R7 ;  /* 0x0000020704007986 */ /* 0x0001e8000c10110c */
[----:B------:R0:W-:Y:S02]  /*2ba0*/  STG.E.U8 desc[UR12][R4.64+0x3], R7 ;  /* 0x0000030704007986 */ /* 0x0001e4000c10110c */
.L_x_207:
[----:B------:R-:W-:Y:S05]  /*2bb0*/  @!P1 EXIT ;  /* 0x000000000000994d */ /* 0x000fea0003800000 */
[----:B------:R-:W-:Y:S02]  /*2bc0*/  ISETP.NE.AND P0, PT, R0, 0x1, PT ;  /* 0x000000010000780c */ /* 0x000fe40003f05270 */
[----:B------:R-:W-:-:S04]  /*2bd0*/  LOP3.LUT R2, R3, 0x1, RZ, 0xc0, !PT ;  /* 0x0000000103027812 */ /* 0x000fc800078ec0ff */
[----:B------:R-:W-:-:S07]  /*2be0*/  ISETP.NE.U32.AND P1, PT, R2, 0x1, PT ;  /* 0x000000010200780c */ /* 0x000fce0003f25070 */
[----:B------:R-:W-:Y:S06]  /*2bf0*/  @!P0 BRA `(.L_x_208) ;  /* 0x00000000001c8947 */ /* 0x000fec0003800000 */
[----:B------:R-:W0:Y:S01]  /*2c00*/  LDCU.64 UR4, c[0x0][0x388] ;  /* 0x00007100ff0477ac */ /* 0x000e220008000a00 */
[----:B------:R-:W-:Y:S02]  /*2c10*/  IMAD R0, R6, R3, R8 ;  /* 0x0000000306007224 */ /* 0x000fe400078e0208 */
[----:B------:R-:W-:-:S03]  /*2c20*/  VIADD R8, R8, 0x2 ;  /* 0x0000000208087836 */ /* 0x000fc60000000000 */
[----:B01----:R-:W-:-:S04]  /*2c30*/  IADD3 R4, P0, PT, R0, UR4, RZ ;  /* 0x0000000400047c10 */ /* 0x003fc8000ff1e0ff */
[----:B------:R-:W-:-:S05]  /*2c40*/  LEA.HI.X.SX32 R5, R0, UR5, 0x1, P0 ;  /* 0x0000000500057c11 */ /* 0x000fca00080f0eff */
[----:B------:R2:W-:Y:S04]  /*2c50*/  STG.E.U8 desc[UR12][R4.64], R7 ;  /* 0x0000000704007986 */ /* 0x0005e8000c10110c */
[----:B------:R2:W-:Y:S02]  /*2c60*/  STG.E.U8 desc[UR12][R4.64+0x1], R7 ;  /* 0x0000010704007986 */ /* 0x0005e4000c10110c */
.L_x_208:
[----:B------:R-:W-:Y:S05]  /*2c70*/  @P1 EXIT ;  /* 0x000000000000194d */ /* 0x000fea0003800000 */
[----:B------:R-:W3:Y:S01]  /*2c80*/  LDCU.64 UR4, c[0x0][0x388] ;  /* 0x00007100ff0477ac */ /* 0x000ee20008000a00 */
[----:B------:R-:W-:-:S05]  /*2c90*/  IMAD R3, R6, R3, R8 ;  /* 0x0000000306037224 */ /* 0x000fca00078e0208 */
[----:B---3--:R-:W-:-:S04]  /*2ca0*/  IADD3 R2, P0, PT, R3, UR4, RZ ;  /* 0x0000000403027c10 */ /* 0x008fc8000ff1e0ff */
[----:B------:R-:W-:-:S05]  /*2cb0*/  LEA.HI.X.SX32 R3, R3, UR5, 0x1, P0 ;  /* 0x0000000503037c11 */ /* 0x000fca00080f0eff */
[----:B------:R-:W-:Y:S01]  /*2cc0*/  STG.E.U8 desc[UR12][R2.64], R7 ;  /* 0x0000000702007986 */ /* 0x000fe2000c10110c */
[----:B------:R-:W-:Y:S05]  /*2cd0*/  EXIT ;  /* 0x000000000000794d */ /* 0x000fea0003800000 */
        .weak           $__internal_3_$__cuda_sm3x_div_rn_noftz_f32_slowpath
        .type           $__internal_3_$__cuda_sm3x_div_rn_noftz_f32_slowpath,@function
        .size           $__internal_3_$__cuda_sm3x_div_rn_noftz_f32_slowpath,(.L_x_278 - $__internal_3_$__cuda_sm3x_div_rn_noftz_f32_slowpath)
$__internal_3_$__cuda_sm3x_div_rn_noftz_f32_slowpath:
[----:B------:R-:W-:Y:S01]  /*2ce0*/  SHF.R.U32.HI R18, RZ, 0x17, R8 ;  /* 0x00000017ff127819 */ /* 0x000fe20000011608 */
[----:B------:R-:W-:Y:S01]  /*2cf0*/  BSSY.RECONVERGENT B0, `(.L_x_209) ;  /* 0x0000066000007945 */ /* 0x000fe20003800200 */
[----:B------:R-:W-:Y:S01]  /*2d00*/  SHF.R.U32.HI R20, RZ, 0x17, R0 ;  /* 0x00000017ff147819 */ /* 0x000fe20000011600 */
[----:B------:R-:W-:Y:S01]  /*2d10*/  HFMA2 R22, -RZ, RZ, 3.748046875, 0 ;  /* 0x437f0000ff167431 */ /* 0x000fe200000001ff */
[----:B------:R-:W-:Y:S02]  /*2d20*/  LOP3.LUT R18, R18, 0xff, RZ, 0xc0, !PT ;  /* 0x000000ff12127812 */ /* 0x000fe400078ec0ff */
[----:B------:R-:W-:Y:S02]  /*2d30*/  LOP3.LUT R20, R20, 0xff, RZ, 0xc0, !PT ;  /* 0x000000ff14147812 */ /* 0x000fe400078ec0ff */
[----:B------:R-:W-:-:S03]  /*2d40*/  IADD3 R26, PT, PT, R18, -0x1, RZ ;  /* 0xffffffff121a7810 */ /* 0x000fc60007ffe0ff */
[----:B------:R-:W-:Y:S01]  /*2d50*/  VIADD R3, R20, 0xffffffff ;  /* 0xffffffff14037836 */ /* 0x000fe20000000000 */
[----:B------:R-:W-:-:S04]  /*2d60*/  ISETP.GT.U32.AND P0, PT, R26, 0xfd, PT ;  /* 0x000000fd1a00780c */ /* 0x000fc80003f04070 */
[----:B------:R-:W-:-:S13]  /*2d70*/  ISETP.GT.U32.OR P0, PT, R3, 0xfd, P0 ;  /* 0x000000fd0300780c */ /* 0x000fda0000704470 */
[----:B------:R-:W-:Y:S01]  /*2d80*/  @!P0 IMAD.MOV.U32 R3, RZ, RZ, RZ ;  /* 0x000000ffff038224 */ /* 0x000fe200078e00ff */
[----:B------:R-:W-:Y:S06]  /*2d90*/  @!P0 BRA `(.L_x_210) ;  /* 0x0000000000648947 */ /* 0x000fec0003800000 */
[----:B------:R-:W-:Y:S02]  /*2da0*/  MOV R3, 0x437f0000 ;  /* 0x437f000000037802 */ /* 0x000fe40000000f00 */
[----:B------:R-:W-:Y:S02]  /*2db0*/  FSETP.GTU.FTZ.AND P0, PT, |R0|, +INF , PT ;  /* 0x7f8000000000780b */ /* 0x000fe40003f1c200 */
        /* <DEDUP_REMOVED lines=15> */
[----:B------:R-:W-:Y:S01]  /*2eb0*/  ISETP.GE.AND P1, PT, R26, RZ, PT ;  /* 0x000000ff1a00720c */ /* 0x000fe20003f26270 */
[----:B------:R-:W-:-:S05]  /*2ec0*/  VIADD R26, R20, 0xffffffff ;  /* 0xffffffff141a7836 */ /* 0x000fca0000000000 */
[----:B------:R-:W-:-:S07]  /*2ed0*/  ISETP.GE.AND P0, PT, R26, RZ, PT ;  /* 0x000000ff1a00720c */ /* 0x000fce0003f06270 */
[----:B------:R-:W-:-:S06]  /*2ee0*/  @!P1 FFMA R22, R3, 1.84467440737095516160e+19, RZ ;  /* 0x5f80000003169823 */ /* 0x000fcc00000000ff */
[----:B------:R-:W-:Y:S01]  /*2ef0*/  @P0 MOV R3, RZ ;  /* 0x000000ff00030202 */ /* 0x000fe20000000f00 */
[----:B------:R-:W-:Y:S02]  /*2f00*/  @!P0 IMAD.MOV.U32 R3, RZ, RZ, -0x40 ;  /* 0xffffffc0ff038424 */ /* 0x000fe400078e00ff */
[----:B------:R-:W-:-:S03]  /*2f10*/  @!P0 FFMA R0, R0, 1.84467440737095516160e+19, RZ ;  /* 0x5f80000000008823 */ /* 0x000fc600000000ff */
[----:B------:R-:W-:-:S07]  /*2f20*/  @!P1 IADD3 R3, PT, PT, R3, 0x40, RZ ;  /* 0x0000004003039810 */ /* 0x000fce0007ffe0ff */
.L_x_210:
[----:B------:R-:W-:Y:S01]  /*2f30*/  LEA R27, R18, 0xc0800000, 0x17 ;  /* 0xc0800000121b7811 */ /* 0x000fe200078eb8ff */
[----:B------:R-:W-:Y:S01]  /*2f40*/  BSSY.RECONVERGENT B1, `(.L_x_215) ;  /* 0x0000036000017945 */ /* 0x000fe20003800200 */
[----:B------:R-:W-:-:S03]  /*2f50*/  IADD3 R29, PT, PT, R20, -0x7f, RZ ;  /* 0xffffff81141d7810 */ /* 0x000fc60007ffe0ff */
[----:B------:R-:W-:Y:S02]  /*2f60*/  IMAD.IADD R28, R22, 0x1, -R27 ;  /* 0x00000001161c7824 */ /* 0x000fe400078e0a1b */
[----:B------:R-:W-:Y:S02]  /*2f70*/  IMAD R26, R29, -0x800000, R0 ;  /* 0xff8000001d1a7824 */ /* 0x000fe400078e0200 */
[----:B------:R-:W0:Y:S01]  /*2f80*/  MUFU.RCP R22, R28 ;  /* 0x0000001c00167308 */ /* 0x000e220000001000 */
[----:B------:R-:W-:-:S04]  /*2f90*/  FADD.FTZ R27, -R28, -RZ ;  /* 0x800000ff1c1b7221 */ /* 0x000fc80000010100 */
[----:B0-----:R-:W-:-:S04]  /*2fa0*/  FFMA R20, R22, R27, 1 ;  /* 0x3f80000016147423 */ /* 0x001fc8000000001b */
[----:B------:R-:W-:Y:S01]  /*2fb0*/  FFMA R20, R22, R20, R22 ;  /* 0x0000001416147223 */ /* 0x000fe20000000016 */
[----:B------:R-:W-:-:S03]  /*2fc0*/  IADD3 R22, PT, PT, R29, 0x7f, -R18 ;  /* 0x0000007f1d167810 */ /* 0x000fc60007ffe812 */
[----:B------:R-:W-:-:S04]  /*2fd0*/  FFMA R0, R26, R20, RZ ;  /* 0x000000141a007223 */ /* 0x000fc800000000ff */
[----:B------:R-:W-:-:S04]  /*2fe0*/  FFMA R29, R27, R0, R26 ;  /* 0x000000001b1d7223 */ /* 0x000fc8000000001a */
[----:B------:R-:W-:Y:S01]  /*2ff0*/  FFMA R0, R20, R29, R0 ;  /* 0x0000001d14007223 */ /* 0x000fe20000000000 */
[----:B------:R-:W-:-:S03]  /*3000*/  IMAD.IADD R29, R22, 0x1, R3 ;  /* 0x00000001161d7824 */ /* 0x000fc600078e0203 */
        /* <DEDUP_REMOVED lines=18> */
[C---:B------:R-:W-:Y:S02]  /*3130*/  IADD3 R0, PT, PT, R3.reuse, 0x20, RZ ;  /* 0x0000002003007810 */ /* 0x040fe40007ffe0ff */
[----:B------:R-:W-:Y:S02]  /*3140*/  LOP3.LUT R22, R22, 0x7fffff, RZ, 0xc0, !PT ;  /* 0x007fffff16167812 */ /* 0x000fe400078ec0ff */
[C---:B------:R-:W-:Y:S02]  /*3150*/  ISETP.NE.AND P2, PT, R3.reuse, RZ, PT ;  /* 0x000000ff0300720c */ /* 0x040fe40003f45270 */
        /* <DEDUP_REMOVED lines=16> */
.L_x_217:
[----:B------:R-:W-:-:S04]  /*3260*/  LOP3.LUT R18, R18, 0x80000000, RZ, 0xc0, !PT ;  /* 0x8000000012127812 */ /* 0x000fc800078ec0ff */
[----:B------:R-:W-:Y:S01]  /*3270*/  LOP3.LUT R18, R18, 0x7f800000, RZ, 0xfc, !PT ;  /* 0x7f80000012127812 */ /* 0x000fe200078efcff */
[----:B------:R-:W-:Y:S06]  /*3280*/  BRA `(.L_x_218) ;  /* 0x0000000000047947 */ /* 0x000fec0003800000 */
.L_x_216:
[----:B------:R-:W-:-:S07]  /*3290*/  IMAD R18, R29, 0x800000, R18 ;  /* 0x008000001d127824 */ /* 0x000fce00078e0212 */
.L_x_218:
[----:B------:R-:W-:Y:S05]  /*32a0*/  BSYNC.RECONVERGENT B1 ;  /* 0x0000000000017941 */ /* 0x000fea0003800200 */
.L_x_215:
[----:B------:R-:W-:Y:S01]  /*32b0*/  MOV R0, R18 ;  /* 0x0000001200007202 */ /* 0x000fe20000000f00 */
[----:B------:R-:W-:Y:S06]  /*32c0*/  BRA `(.L_x_219) ;  /* 0x0000000000207947 */ /* 0x000fec0003800000 */
.L_x_214:
[----:B------:R-:W-:-:S04]  /*32d0*/  LOP3.LUT R0, R22, 0x80000000, R0, 0x48, !PT ;  /* 0x8000000016007812 */ /* 0x000fc800078e4800 */
[----:B------:R-:W-:Y:S01]  /*32e0*/  LOP3.LUT R0, R0, 0x7f800000, RZ, 0xfc, !PT ;  /* 0x7f80000000007812 */ /* 0x000fe200078efcff */
[----:B------:R-:W-:Y:S06]  /*32f0*/  BRA `(.L_x_219) ;  /* 0x0000000000147947 */ /* 0x000fec0003800000 */
.L_x_213:
[----:B------:R-:W-:Y:S01]  /*3300*/  LOP3.LUT R0, R22, 0x80000000, R0, 0x48, !PT ;  /* 0x8000000016007812 */ /* 0x000fe200078e4800 */
[----:B------:R-:W-:Y:S06]  /*3310*/  BRA `(.L_x_219) ;  /* 0x00000000000c7947 */ /* 0x000fec0003800000 */
.L_x_212:
[----:B------:R-:W0:Y:S01]  /*3320*/  MUFU.RSQ R0, -QNAN ;  /* 0xffc0000000007908 */ /* 0x000e220000001400 */
[----:B------:R-:W-:Y:S05]  /*3330*/  BRA `(.L_x_219) ;  /* 0x0000000000047947 */ /* 0x000fea0003800000 */
.L_x_211:
[----:B------:R-:W-:-:S07]  /*3340*/  FADD.FTZ R0, R0, R3 ;  /* 0x0000000300007221 */ /* 0x000fce0000010000 */
.L_x_219:
[----:B------:R-:W-:Y:S05]  /*3350*/  BSYNC.RECONVERGENT B0 ;  /* 0x0000000000007941 */ /* 0x000fea0003800200 */
.L_x_209:
[----:B------:R-:W-:-:S04]  /*3360*/  IMAD.MOV.U32 R3, RZ, RZ, 0x0 ;  /* 0x00000000ff037424 */ /* 0x000fc800078e00ff */
[----:B0-----:R-:W-:Y:S05]  /*3370*/  RET.REL.NODEC R2 `(_Z23convolutionKernelSharedPhS_Pfiiii) ;  /* 0xffffffcc02207950 */ /* 0x001fea0003c3ffff */
.L_x_220:
        /* <DEDUP_REMOVED lines=16> */
.L_x_278:


//--------------------- .text._Z22convolutionKernelNaivePhS_Pfiiii --------------------------
	.section	.text._Z22convolutionKernelNaivePhS_Pfiiii,"ax",@progbits
	.align	128
        .global         _Z22convolutionKernelNaivePhS_Pfiiii
        .type           _Z22convolutionKernelNaivePhS_Pfiiii,@function
        .size           _Z22convolutionKernelNaivePhS_Pfiiii,(.L_x_279 - _Z22convolutionKernelNaivePhS_Pfiiii)
        .other          _Z22convolutionKernelNaivePhS_Pfiiii,@"STO_CUDA_ENTRY STV_DEFAULT"
_Z22convolutionKernelNaivePhS_Pfiiii:
.text._Z22convolutionKernelNaivePhS_Pfiiii:
[----:B------:R-:W-:Y:S01]  /*0000*/  LDC R1, c[0x0][0x37c] ;  /* 0x0000df00ff017b82 */ /* 0x000fe20000000800 */
[----:B------:R-:W0:Y:S07]  /*0010*/  S2R R6, SR_TID.Y ;  /* 0x0000000000067919 */ /* 0x000e2e0000002200 */
[----:B------:R-:W1:Y:S01]  /*0020*/  S2UR UR4, SR_CTAID.Y ;  /* 0x00000000000479c3 */ /* 0x000e620000002600 */
[----:B------:R-:W2:Y:S01]  /*0030*/  LDCU UR7, c[0x0][0x39c] ;  /* 0x00007380ff0777ac */ /* 0x000ea20008000800 */
[----:B------:R-:W3:Y:S06]  /*0040*/  S2R R5, SR_TID.X ;  /* 0x0000000000057919 */ /* 0x000eec0000002100 */
[----:B------:R-:W3:Y:S01]  /*0050*/  LDC R4, c[0x0][0x360] ;  /* 0x0000d800ff047b82 */ /* 0x000ee20000000800 */
[----:B------:R-:W1:Y:S07]  /*0060*/  LDCU UR5, c[0x0][0x364] ;  /* 0x00006c80ff0577ac */ /* 0x000e6e0008000800 */
[----:B------:R-:W3:Y:S08]  /*0070*/  S2UR UR6, SR_CTAID.X ;  /* 0x00000000000679c3 */ /* 0x000ef00000002500 */
[----:B------:R-:W4:Y:S01]  /*0080*/  LDC.64 R8, c[0x0][0x3a0] ;  /* 0x0000e800ff087b82 */ /* 0x000f220000000a00 */
[----:B-1----:R-:W-:-:S06]  /*0090*/  UIMAD UR4, UR4, UR5, URZ ;  /* 0x00000005040472a4 */ /* 0x002fcc000f8e02ff */
[----:B0-----:R-:W-:Y:S02]  /*00a0*/  VIADD R3, R6, UR4 ;  /* 0x0000000406037c36 */ /* 0x001fe40008000000 */
[----:B---3--:R-:W-:-:S03]  /*00b0*/  IMAD R4, R4, UR6, R5 ;  /* 0x0000000604047c24 */ /* 0x008fc6000f8e0205 */
[----:B----4-:R-:W-:-:S04]  /*00c0*/  ISETP.GE.AND P0, PT, R3, R8, PT ;  /* 0x000000080300720c */ /* 0x010fc80003f06270 */
[----:B--2---:R-:W-:-:S04]  /*00d0*/  ISETP.GE.OR P0, PT, R4, UR7, P0 ;  /* 0x0000000704007c0c */ /* 0x004fc80008706670 */
[----:B------:R-:W-:-:S13]  /*00e0*/  ISETP.LT.OR P0, PT, R9, 0x1, P0 ;  /* 0x000000010900780c */ /* 0x000fda0000701670 */
[----:B------:R-:W-:Y:S05]  /*00f0*/  @P0 EXIT ;  /* 0x000000000000094d */ /* 0x000fea0003800000 */
[----:B------:R-:W0:Y:S01]  /*0100*/  LDCU UR10, c[0x0][0x398] ;  /* 0x00007300ff0a77ac */ /* 0x000e220008000800 */
[----:B------:R-:W-:Y:S01]  /*0110*/  IMAD R0, R3, UR7, R4 ;  /* 0x0000000703007c24 */ /* 0x000fe2000f8e0204 */
[----:B------:R-:W1:Y:S03]  /*0120*/  LDCU.64 UR18, c[0x0][0x358] ;  /* 0x00006b00ff1277ac */ /* 0x000e660008000a00 */
[----:B------:R-:W-:Y:S01]  /*0130*/  IMAD R5, R0, R9, RZ ;  /* 0x0000000900057224 */ /* 0x000fe200078e02ff */
[----:B0-----:R-:W-:Y:S02]  /*0140*/  UIADD3 UR5, UPT, UPT, -UR10, 0x1, URZ ;  /* 0x000000010a057890 */ /* 0x001fe4000fffe1ff */
[----:B------:R-:W-:Y:S02]  /*0150*/  UIADD3 UR6, UPT, UPT, UR10, -0x1, URZ ;  /* 0xffffffff0a067890 */ /* 0x000fe4000fffe0ff */
[----:B------:R-:W-:-:S02]  /*0160*/  ULEA.HI UR5, UR5, UR5, URZ, 0x1 ;  /* 0x0000000505057291 */ /* 0x000fc4000f8f08ff */
[----:B------:R-:W-:Y:S02]  /*0170*/  ULEA.HI UR6, UR6, UR6, URZ, 0x1 ;  /* 0x0000000606067291 */ /* 0x000fe4000f8f08ff */
[----:B------:R-:W-:Y:S02]  /*0180*/  USHF.R.S32.HI UR5, URZ, 0x1, UR5 ;  /* 0x00000001ff057899 */ /* 0x000fe40008011405 */
[----:B------:R-:W-:-:S04]  /*0190*/  USHF.R.S32.HI UR6, URZ, 0x1, UR6 ;  /* 0x00000001ff067899 */ /* 0x000fc80008011406 */
[----:B------:R-:W-:-:S09]  /*01a0*/  UISETP.GE.AND UP0, UPT, UR6, UR5, UPT ;  /* 0x000000050600728c */ /* 0x000fd2000bf06270 */
[----:B-1----:R-:W-:Y:S05]  /*01b0*/  BRA.U UP0, `(.L_x_221) ;  /* 0x0000000100f47547 */ /* 0x002fea000b800000 */
[----:B------:R-:W-:Y:S01]  /*01c0*/  FADD.RZ R0, RZ, 0.5 ;  /* 0x3f000000ff007421 */ /* 0x000fe2000000c000 */
[C---:B------:R-:W-:Y:S01]  /*01d0*/  VIADD R2, R9.reuse, 0xffffffff ;  /* 0xffffffff09027836 */ /* 0x040fe20000000000 */
[----:B------:R-:W-:Y:S01]  /*01e0*/  LOP3.LUT R4, R9, 0x7, RZ, 0xc0, !PT ;  /* 0x0000000709047812 */ /* 0x000fe200078ec0ff */
[----:B------:R-:W-:-:S03]  /*01f0*/  HFMA2 R6, -RZ, RZ, 0, 0 ;  /* 0x00000000ff067431 */ /* 0x000fc600000001ff */
[----:B------:R-:W0:Y:S01]  /*0200*/  F2I.TRUNC.NTZ R0, R0 ;  /* 0x0000000000007305 */ /* 0x000e22000020f100 */
[----:B------:R-:W-:Y:S02]  /*0210*/  ISETP.GE.U32.AND P1, PT, R2, 0x7, PT ;  /* 0x000000070200780c */ /* 0x000fe40003f26070 */
[----:B------:R-:W-:Y:S02]  /*0220*/  ISETP.NE.AND P0, PT, R4, RZ, PT ;  /* 0x000000ff0400720c */ /* 0x000fe40003f05270 */
[----:B0-----:R-:W-:-:S09]  /*0230*/  VIMNMX.RELU R7, PT, PT, R0, 0xff, PT ;  /* 0x000000ff00077848 */ /* 0x001fd20003fe1100 */
[----:B------:R-:W-:Y:S05]  /*0240*/  @!P1 BRA `(.L_x_222) ;  /* 0x00000000004c9947 */ /* 0x000fea0003800000 */
[----:B------:R-:W0:Y:S01]  /*0250*/  LDC.64 R12, c[0x0][0x388] ;  /* 0x0000e200ff0c7b82 */ /* 0x000e220000000a00 */
[----:B------:R-:W-:Y:S01]  /*0260*/  LOP3.LUT R6, R9, 0x7ffffff8, RZ, 0xc0, !PT ;  /* 0x7ffffff809067812 */ /* 0x000fe200078ec0ff */
[----:B------:R-:W-:-:S03]  /*0270*/  IMAD.MOV.U32 R11, RZ, RZ, R5 ;  /* 0x000000ffff0b7224 */ /* 0x000fc600078e0005 */
[----:B------:R-:W-:-:S07]  /*0280*/  IADD3 R0, PT, PT, -R6, RZ, RZ ;  /* 0x000000ff06007210 */ /* 0x000fce0007ffe1ff */
.L_x_223:
[----:B------:R-:W-:Y:S01]  /*0290*/  SHF.R.S32.HI R8, RZ, 0x1f, R11 ;  /* 0x0000001fff087819 */ /* 0x000fe2000001140b */
[----:B------:R-:W-:Y:S01]  /*02a0*/  VIADD R0, R0, 0x8 ;  /* 0x0000000800007836 */ /* 0x000fe20000000000 */
[C---:B01----:R-:W-:Y:S02]  /*02b0*/  IADD3 R2, P1, P2, R11.reuse, 0x3, R12 ;  /* 0x000000030b027810 */ /* 0x043fe40007a3e00c */
[----:B------:R-:W-:Y:S02]  /*02c0*/  IADD3 R11, PT, PT, R11, 0x8, RZ ;  /* 0x000000080b0b7810 */ /* 0x000fe40007ffe0ff */
[----:B------:R-:W-:Y:S02]  /*02d0*/  IADD3.X R3, PT, PT, R8, R13, RZ, P1, P2 ;  /* 0x0000000d08037210 */ /* 0x000fe40000fe44ff */
[----:B------:R-:W-:-:S03]  /*02e0*/  ISETP.NE.AND P1, PT, R0, RZ, PT ;  /* 0x000000ff0000720c */ /* 0x000fc60003f25270 */
        /* <DEDUP_REMOVED lines=9> */
.L_x_222:
[----:B------:R-:W-:Y:S05]  /*0380*/  @!P0 EXIT ;  /* 0x000000000000894d */ /* 0x000fea0003800000 */
[----:B------:R-:W-:Y:S02]  /*0390*/  ISETP.GE.U32.AND P0, PT, R4, 0x4, PT ;  /* 0x000000040400780c */ /* 0x000fe40003f06070 */
[----:B------:R-:W-:-:S04]  /*03a0*/  LOP3.LUT R0, R9, 0x3, RZ, 0xc0, !PT ;  /* 0x0000000309007812 */ /* 0x000fc800078ec0ff */
[----:B------:R-:W-:-:S07]  /*03b0*/  ISETP.NE.AND P1, PT, R0, RZ, PT ;  /* 0x000000ff0000720c */ /* 0x000fce0003f25270 */
[----:B------:R-:W-:Y:S06]  /*03c0*/  @!P0 BRA `(.L_x_224) ;  /* 0x0000000000248947 */ /* 0x000fec0003800000 */
[----:B------:R-:W0:Y:S01]  /*03d0*/  LDCU.64 UR4, c[0x0][0x388] ;  /* 0x00007100ff0477ac */ /* 0x000e220008000a00 */
[----:B-1----:R-:W-:Y:S01]  /*03e0*/  IMAD.IADD R3, R5, 0x1, R6 ;  /* 0x0000000105037824 */ /* 0x002fe200078e0206 */
[----:B------:R-:W-:-:S04]  /*03f0*/  IADD3 R6, PT, PT, R6, 0x4, RZ ;  /* 0x0000000406067810 */ /* 0x000fc80007ffe0ff */
[----:B0-----:R-:W-:-:S04]  /*0400*/  IADD3 R2, P0, PT, R3, UR4, RZ ;  /* 0x0000000403027c10 */ /* 0x001fc8000ff1e0ff */
[----:B------:R-:W-:-:S05]  /*0410*/  LEA.HI.X.SX32 R3, R3, UR5, 0x1, P0 ;  /* 0x0000000503037c11 */ /* 0x000fca00080f0eff */
[----:B------:R0:W-:Y:S04]  /*0420*/  STG.E.U8 desc[UR18][R2.64], R7 ;  /* 0x0000000702007986 */ /* 0x0001e8000c101112 */
[----:B------:R0:W-:Y:S04]  /*0430*/  STG.E.U8 desc[UR18][R2.64+0x1], R7 ;  /* 0x0000010702007986 */ /* 0x0001e8000c101112 */
[----:B------:R0:W-:Y:S04]  /*0440*/  STG.E.U8 desc[UR18][R2.64+0x2], R7 ;  /* 0x0000020702007986 */ /* 0x0001e8000c101112 */
[----:B------:R0:W-:Y:S02]  /*0450*/  STG.E.U8 desc[UR18][R2.64+0x3], R7 ;  /* 0x0000030702007986 */ /* 0x0001e4000c101112 */
.L_x_224:
[----:B------:R-:W-:Y:S05]  /*0460*/  @!P1 EXIT ;  /* 0x000000000000994d */ /* 0x000fea0003800000 */
[----:B------:R-:W-:Y:S02]  /*0470*/  ISETP.NE.AND P0, PT, R0, 0x1, PT ;  /* 0x000000010000780c */ /* 0x000fe40003f05270 */
[----:B------:R-:W-:-:S04]  /*0480*/  LOP3.LUT R9, R9, 0x1, RZ, 0xc0, !PT ;  /* 0x0000000109097812 */ /* 0x000fc800078ec0ff */
[----:B------:R-:W-:-:S07]  /*0490*/  ISETP.NE.U32.AND P1, PT, R9, 0x1, PT ;  /* 0x000000010900780c */ /* 0x000fce0003f25070 */
[----:B------:R-:W-:Y:S06]  /*04a0*/  @!P0 BRA `(.L_x_225) ;  /* 0x00000000001c8947 */ /* 0x000fec0003800000 */
[----:B------:R-:W0:Y:S01]  /*04b0*/  LDCU.64 UR4, c[0x0][0x388] ;  /* 0x00007100ff0477ac */ /* 0x000e220008000a00 */
[----:B------:R-:W-:Y:S01]  /*04c0*/  IMAD.IADD R0, R5, 0x1, R6 ;  /* 0x0000000105007824 */ /* 0x000fe200078e0206 */
[----:B------:R-:W-:-:S04]  /*04d0*/  IADD3 R6, PT, PT, R6, 0x2, RZ ;  /* 0x0000000206067810 */ /* 0x000fc80007ffe0ff */
[----:B01----:R-:W-:-:S04]  /*04e0*/  IADD3 R2, P0, PT, R0, UR4, RZ ;  /* 0x0000000400027c10 */ /* 0x003fc8000ff1e0ff */
[----:B------:R-:W-:-:S05]  /*04f0*/  LEA.HI.X.SX32 R3, R0, UR5, 0x1, P0 ;  /* 0x0000000500037c11 */ /* 0x000fca00080f0eff */
[----:B------:R2:W-:Y:S04]  /*0500*/  STG.E.U8 desc[UR18][R2.64], R7 ;  /* 0x0000000702007986 */ /* 0x0005e8000c101112 */
[----:B------:R2:W-:Y:S02]  /*0510*/  STG.E.U8 desc[UR18][R2.64+0x1], R7 ;  /* 0x0000010702007986 */ /* 0x0005e4000c101112 */
.L_x_225:
[----:B------:R-:W-:Y:S05]  /*0520*/  @P1 EXIT ;  /* 0x000000000000194d */ /* 0x000fea0003800000 */
[----:B------:R-:W0:Y:S01]  /*0530*/  LDCU.64 UR4, c[0x0][0x388] ;  /* 0x00007100ff0477ac */ /* 0x000e220008000a00 */
[----:B------:R-:W-:-:S05]  /*0540*/  IMAD.IADD R5, R5, 0x1, R6 ;  /* 0x0000000105057824 */ /* 0x000fca00078e0206 */
[----:B012---:R-:W-:-:S04]  /*0550*/  IADD3 R2, P0, PT, R5, UR4, RZ ;  /* 0x0000000405027c10 */ /* 0x007fc8000ff1e0ff */
[----:B------:R-:W-:-:S05]  /*0560*/  LEA.HI.X.SX32 R3, R5, UR5, 0x1, P0 ;  /* 0x0000000505037c11 */ /* 0x000fca00080f0eff */
[----:B------:R-:W-:Y:S01]  /*0570*/  STG.E.U8 desc[UR18][R2.64], R7 ;  /* 0x0000000702007986 */ /* 0x000fe2000c101112 */
[----:B------:R-:W-:Y:S05]  /*0580*/  EXIT ;  /* 0x000000000000794d */ /* 0x000fea0003800000 */
.L_x_221:
[----:B------:R-:W-:Y:S01]  /*0590*/  UIADD3 UR20, UPT, UPT, UR6, 0x1, -UR5 ;  /* 0x0000000106147890 */ /* 0x000fe2000fffe805 */
[----:B------:R-:W-:Y:S01]  /*05a0*/  MOV R7, UR4 ;  /* 0x0000000400077c02 */ /* 0x000fe20008000f00 */
[----:B------:R-:W-:Y:S01]  /*05b0*/  UIADD3 UR8, UPT, UPT, UR5, UR6, URZ ;  /* 0x0000000605087290 */ /* 0x000fe2000fffe0ff */
[----:B------:R-:W-:Y:S01]  /*05c0*/  VIADD R8, R8, 0xffffffff ;  /* 0xffffffff08087836 */ /* 0x000fe20000000000 */
[----:B------:R-:W-:Y:S01]  /*05d0*/  ULOP3.LUT UR9, UR20, 0xfffffff8, URZ, 0xc0, !UPT ;  /* 0xfffffff814097892 */ /* 0x000fe2000f8ec0ff */
[----:B------:R-:W-:Y:S01]  /*05e0*/  IADD3 R6, PT, PT, R7, UR5, R6 ;  /* 0x0000000507067c10 */ /* 0x000fe2000fffe006 */
[----:B------:R-:W-:Y:S02]  /*05f0*/  UIADD3 UR7, UPT, UPT, UR7, -0x1, URZ ;  /* 0xffffffff07077890 */ /* 0x000fe4000fffe0ff */
[----:B------:R-:W-:Y:S02]  /*0600*/  ULOP3.LUT UR21, UR20, 0x7, URZ, 0xc0, !UPT ;  /* 0x0000000714157892 */ /* 0x000fe4000f8ec0ff */
[----:B------:R-:W-:-:S02]  /*0610*/  ULOP3.LUT UR22, UR20, 0x3, URZ, 0xc0, !UPT ;  /* 0x0000000314167892 */ /* 0x000fc4000f8ec0ff */
[----:B------:R-:W-:Y:S02]  /*0620*/  UIMAD UR8, UR8, UR10, UR6 ;  /* 0x0000000a080872a4 */ /* 0x000fe4000f8e0206 */
[----:B------:R-:W-:Y:S01]  /*0630*/  UIADD3 UR9, UPT, UPT, -UR9, URZ, URZ ;  /* 0x000000ff09097290 */ /* 0x000fe2000fffe1ff */
[----:B------:R-:W-:-:S11]  /*0640*/  UMOV UR4, URZ ;  /* 0x000000ff00047c82 */ /* 0x000fd60008000000 */
.L_x_262:
[----:B------:R-:W-:Y:S01]  /*0650*/  HFMA2 R20, -RZ, RZ, 0, 0 ;  /* 0x00000000ff147431 */ /* 0x000fe200000001ff */
[----:B0-----:R-:W-:-:S06]  /*0660*/  UMOV UR10, UR5 ;  /* 0x00000005000a7c82 */ /* 0x001fcc0008000000 */
.L_x_261:
[----:B------:R-:W-:Y:S01]  /*0670*/  UIADD3 UR11, UPT, UPT, -UR5, UR6, URZ ;  /* 0x00000006050b7290 */ /* 0x000fe2000fffe1ff */
[----:B------:R-:W-:Y:S01]  /*0680*/  IMAD.U32 R9, RZ, RZ, UR7 ;  /* 0x00000007ff097e24 */ /* 0x000fe2000f8e00ff */
[----:B------:R-:W-:Y:S01]  /*0690*/  MOV R7, 0x437f0000 ;  /* 0x437f000000077802 */ /* 0x000fe20000000f00 */
[----:B------:R-:W-:Y:S02]  /*06a0*/  UIADD3 UR15, UPT, UPT, UR6, UR10, URZ ;  /* 0x0000000a060f7290 */ /* 0x000fe4000fffe0ff */
[----:B------:R-:W-:Y:S01]  /*06b0*/  UISETP.GE.U32.AND UP0, UPT, UR11, 0x7, UPT ;  /* 0x000000070b00788c */ /* 0x000fe2000bf06070 */
[----:B------:R-:W-:Y:S02]  /*06c0*/  VIADDMNMX.RELU R10, R4, UR10, R9, PT ;  /* 0x0000000a040a7c46 */ /* 0x000fe4000b801109 */
[----:B------:R-:W-:-:S06]  /*06d0*/  UMOV UR11, UR5 ;  /* 0x00000005000b7c82 */ /* 0x000fcc0008000000 */
[----:B------:R-:W-:Y:S05]  /*06e0*/  BRA.U !UP0, `(.L_x_226) ;  /* 0x0000000d08407547 */ /* 0x000fea000b800000 */
[----:B------:R-:W0:Y:S01]  /*06f0*/  LDC R9, c[0x0][0x3a4] ;  /* 0x0000e900ff097b82 */ /* 0x000e220000000800 */
[----:B------:R-:W-:Y:S01]  /*0700*/  UIADD3 UR12, UPT, UPT, UR8, UR10, URZ ;  /* 0x0000000a080c7290 */ /* 0x000fe2000fffe0ff */
[----:B------:R-:W-:Y:S01]  /*0710*/  IMAD.MOV.U32 R19, RZ, RZ, R6 ;  /* 0x000000ffff137224 */ /* 0x000fe200078e0006 */
[----:B------:R-:W1:Y:S04]  /*0720*/  LDCU UR13, c[0x0][0x39c] ;  /* 0x00007380ff0d77ac */ /* 0x000e680008000800 */
[----:B------:R-:W-:Y:S01]  /*0730*/  MOV R18, UR12 ;  /* 0x0000000c00127c02 */ /* 0x000fe20008000f00 */
[----:B------:R-:W2:Y:S01]  /*0740*/  LDC R11, c[0x0][0x398] ;  /* 0x0000e600ff0b7b82 */ /* 0x000ea20000000800 */
[----:B------:R-:W3:Y:S01]  /*0750*/  LDCU.64 UR16, c[0x0][0x380] ;  /* 0x00007000ff1077ac */ /* 0x000ee20008000a00 */
[----:B------:R-:W-:Y:S01]  /*0760*/  UIADD3 UR11, UPT, UPT, UR5, 0x3, URZ ;  /* 0x00000003050b7890 */ /* 0x000fe2000fffe0ff */
[----:B------:R-:W-:-:S05]  /*0770*/  UMOV UR12, UR9 ;  /* 0x00000009000c7c82 */ /* 0x000fca0008000000 */
[----:B------:R-:W4:Y:S08]  /*0780*/  LDC.64 R14, c[0x0][0x390] ;  /* 0x0000e400ff0e7b82 */ /* 0x000f300000000a00 */
[----:B-1----:R-:W0:Y:S02]  /*0790*/  LDC.64 R12, c[0x0][0x398] ;  /* 0x0000e600ff0c7b82 */ /* 0x002e240000000a00 */
.L_x_243:
[----:B------:R-:W-:-:S05]  /*07a0*/  VIMNMX.RELU R17, PT, PT, R8, R19, PT ;  /* 0x0000001308117248 */ /* 0x000fca0003fe1100 */
[----:B------:R-:W-:-:S04]  /*07b0*/  IMAD R0, R17, UR13, R10 ;  /* 0x0000000d11007c24 */ /* 0x000fc8000f8e020a */
[----:B0-----:R-:W-:-:S05]  /*07c0*/  IMAD R0, R0, R9, UR4 ;  /* 0x0000000400007e24 */ /* 0x001fca000f8e0209 */
[----:B---3--:R-:W-:-:S04]  /*07d0*/  IADD3 R16, P0, PT, R0, UR16, RZ ;  /* 0x0000001000107c10 */ /* 0x008fc8000ff1e0ff */
[----:B------:R-:W-:-:S05]  /*07e0*/  LEA.HI.X.SX32 R17, R0, UR17, 0x1, P0 ;  /* 0x0000001100117c11 */ /* 0x000fca00080f0eff */
[----:B------:R-:W3:Y:S01]  /*07f0*/  LDG.E.U8 R16, desc[UR18][R16.64] ;  /* 0x0000001210107981 */ /* 0x000ee2000c1e1100 */
[----:B------:R-:W-:Y:S01]  /*0800*/  IMAD.MOV.U32 R2, RZ, RZ, 0x3b808081 ;  /* 0x3b808081ff027424 */ /* 0x000fe200078e00ff */
[----:B------:R-:W-:Y:S03]  /*0810*/  BSSY.RECONVERGENT B2, `(.L_x_227) ;  /* 0x000000c000027945 */ /* 0x000fe60003800200 */
[----:B------:R-:W-:-:S04]  /*0820*/  FFMA R0, R2, -R7, 1 ;  /* 0x3f80000002007423 */ /* 0x000fc80000000807 */
[----:B------:R-:W-:Y:S01]  /*0830*/  FFMA R0, R0, R2, 0.0039215688593685626984 ;  /* 0x3b80808100007423 */ /* 0x000fe20000000002 */
[----:B---3--:R-:W-:-:S04]  /*0840*/  I2FP.F32.U32 R27, R16 ;  /* 0x00000010001b7245 */ /* 0x008fc80000201000 */
[----:B------:R-:W0:Y:S01]  /*0850*/  FCHK P0, R27, 255 ;  /* 0x437f00001b007902 */ /* 0x000e220000000000 */
[----:B------:R-:W-:-:S04]  /*0860*/  FFMA R21, R27, R0, RZ ;  /* 0x000000001b157223 */ /* 0x000fc800000000ff */
[----:B------:R-:W-:-:S04]  /*0870*/  FFMA R2, R21, -255, R27 ;  /* 0xc37f000015027823 */ /* 0x000fc8000000001b */
[----:B------:R-:W-:Y:S01]  /*0880*/  FFMA R21, R0, R2, R21 ;  /* 0x0000000200157223 */ /* 0x000fe20000000015 */
[----:B0-----:R-:W-:Y:S06]  /*0890*/  @!P0 BRA `(.L_x_228) ;  /* 0x00000000000c8947 */ /* 0x001fec0003800000 */
[----:B------:R-:W-:-:S07]  /*08a0*/  MOV R2, 0x8c0 ;  /* 0x000008c000027802 */ /* 0x000fce0000000f00 */
[----:B--2-4-:R-:W-:Y:S05]  /*08b0*/  CALL.REL.NOINC `($__internal_4_$__cuda_sm3x_div_rn_noftz_f32_slowpath) ;  /* 0x00000018008c7944 */ /* 0x014fea0003c00000 */
[----:B------:R-:W-:-:S07]  /*08c0*/  MOV R21, R0 ;  /* 0x0000000000157202 */ /* 0x000fce0000000f00 */
.L_x_228:
[----:B------:R-:W-:Y:S05]  /*08d0*/  BSYNC.RECONVERGENT B2 ;  /* 0x0000000000027941 */ /* 0x000fea0003800200 */
.L_x_227:
[----:B------:R-:W-:-:S05]  /*08e0*/  VIADDMNMX.RELU R17, R19, 0x1, R8, PT ;  /* 0x0000000113117846 */ /* 0x000fca0003801108 */
[----:B------:R-:W-:-:S04]  /*08f0*/  IMAD R0, R17, UR13, R10 ;  /* 0x0000000d11007c24 */ /* 0x000fc8000f8e020a */
[----:B------:R-:W-:-:S05]  /*0900*/  IMAD R0, R0, R9, UR4 ;  /* 0x0000000400007e24 */ /* 0x000fca000f8e0209 */
[----:B------:R-:W-:-:S04]  /*0910*/  IADD3 R22, P0, PT, R0, UR16, RZ ;  /* 0x0000001000167c10 */ /* 0x000fc8000ff1e0ff */
[----:B------:R-:W-:-:S05]  /*0920*/  LEA.HI.X.SX32 R23, R0, UR17, 0x1, P0 ;  /* 0x0000001100177c11 */ /* 0x000fca00080f0eff */
[----:B------:R-:W3:Y:S01]  /*0930*/  LDG.E.U8 R22, desc[UR18][R22.64] ;  /* 0x0000001216167981 */ /* 0x000ee2000c1e1100 */
[----:B----4-:R-:W-:-:S05]  /*0940*/  IMAD.WIDE R16, R18, 0x4, R14 ;  /* 0x0000000412107825 */ /* 0x010fca00078e020e */
[----:B------:R-:W4:Y:S01]  /*0950*/  LDG.E R25, desc[UR18][R16.64] ;  /* 0x0000001210197981 */ /* 0x000f22000c1e1900 */
[----:B------:R-:W-:Y:S01]  /*0960*/  IMAD.MOV.U32 R0, RZ, RZ, 0x3b808081 ;  /* 0x3b808081ff007424 */ /* 0x000fe200078e00ff */
[----:B------:R-:W-:Y:S03]  /*0970*/  BSSY.RECONVERGENT B2, `(.L_x_229) ;  /* 0x000000e000027945 */ /* 0x000fe60003800200 */
[----:B------:R-:W-:-:S04]  /*0980*/  FFMA R27, R0, -R7, 1 ;  /* 0x3f800000001b7423 */ /* 0x000fc80000000807 */
[----:B------:R-:W-:Y:S01]  /*0990*/  FFMA R0, R27, R0, 0.0039215688593685626984 ;  /* 0x3b8080811b007423 */ /* 0x000fe20000000000 */
[----:B---3--:R-:W-:-:S04]  /*09a0*/  I2FP.F32.U32 R24, R22 ;  /* 0x0000001600187245 */ /* 0x008fc80000201000 */
[----:B------:R-:W0:Y:S01]  /*09b0*/  FCHK P0, R24, 255 ;  /* 0x437f000018007902 */ /* 0x000e220000000000 */
[----:B------:R-:W-:Y:S01]  /*09c0*/  FFMA R27, R0, R24, RZ ;  /* 0x00000018001b7223 */ /* 0x000fe200000000ff */
[----:B----4-:R-:W-:-:S03]  /*09d0*/  FFMA R20, R25, R21, R20 ;  /* 0x0000001519147223 */ /* 0x010fc60000000014 */
[----:B------:R-:W-:-:S04]  /*09e0*/  FFMA R2, R27, -255, R24 ;  /* 0xc37f00001b027823 */ /* 0x000fc80000000018 */
[----:B------:R-:W-:Y:S01]  /*09f0*/  FFMA R21, R0, R2, R27 ;  /* 0x0000000200157223 */ /* 0x000fe2000000001b */
[----:B0-----:R-:W-:Y:S06]  /*0a00*/  @!P0 BRA `(.L_x_230) ;  /* 0x0000000000108947 */ /* 0x001fec0003800000 */
[----:B------:R-:W-:Y:S02]  /*0a10*/  MOV R27, R24 ;  /* 0x00000018001b7202 */ /* 0x000fe40000000f00 */
[----:B------:R-:W-:-:S07]  /*0a20*/  MOV R2, 0xa40 ;  /* 0x00000a4000027802 */ /* 0x000fce0000000f00 */
[----:B--2---:R-:W-:Y:S05]  /*0a30*/  CALL.REL.NOINC `($__internal_4_$__cuda_sm3x_div_rn_noftz_f32_slowpath) ;  /* 0x00000018002c7944 */ /* 0x004fea0003c00000 */
[----:B------:R-:W-:-:S07]  /*0a40*/  IMAD.MOV.U32 R21, RZ, RZ, R0 ;  /* 0x000000ffff157224 */ /* 0x000fce00078e0000 */
.L_x_230:
[----:B------:R-:W-:Y:S05]  /*0a50*/  BSYNC.RECONVERGENT B2 ;  /* 0x0000000000027941 */ /* 0x000fea0003800200 */
.L_x_229:
[----:B------:R-:W-:-:S05]  /*0a60*/  VIADDMNMX.RELU R0, R19, 0x2, R8, PT ;  /* 0x0000000213007846 */ /* 0x000fca0003801108 */
[----:B------:R-:W-:-:S04]  /*0a70*/  IMAD R0, R0, R13, R10 ;  /* 0x0000000d00007224 */ /* 0x000fc800078e020a */
[----:B------:R-:W-:-:S05]  /*0a80*/  IMAD R0, R0, R9, UR4 ;  /* 0x0000000400007e24 */ /* 0x000fca000f8e0209 */
[----:B------:R-:W-:-:S04]  /*0a90*/  IADD3 R22, P0, PT, R0, UR16, RZ ;  /* 0x0000001000167c10 */ /* 0x000fc8000ff1e0ff */
[----:B------:R-:W-:-:S05]  /*0aa0*/  LEA.HI.X.SX32 R23, R0, UR17, 0x1, P0 ;  /* 0x0000001100177c11 */ /* 0x000fca00080f0eff */
[----:B------:R-:W3:Y:S01]  /*0ab0*/  LDG.E.U8 R22, desc[UR18][R22.64] ;  /* 0x0000001216167981 */ /* 0x000ee2000c1e1100 */
[----:B------:R-:W-:-:S05]  /*0ac0*/  IMAD.WIDE R16, R12, 0x4, R16 ;  /* 0x000000040c107825 */ /* 0x000fca00078e0210 */
[----:B------:R-:W4:Y:S01]  /*0ad0*/  LDG.E R25, desc[UR18][R16.64] ;  /* 0x0000001210197981 */ /* 0x000f22000c1e1900 */
[----:B------:R-:W-:Y:S01]  /*0ae0*/  HFMA2 R0, -RZ, RZ, 0.9375, -7.688999176025390625e-06 ;  /* 0x3b808081ff007431 */ /* 0x000fe200000001ff */
[----:B------:R-:W-:Y:S04]  /*0af0*/  BSSY.RECONVERGENT B2, `(.L_x_231) ;  /* 0x000000e000027945 */ /* 0x000fe80003800200 */
        /* <DEDUP_REMOVED lines=9> */
[----:B------:R-:W-:Y:S01]  /*0b90*/  IMAD.MOV.U32 R27, RZ, RZ, R24 ;  /* 0x000000ffff1b7224 */ /* 0x000fe200078e0018 */
[----:B------:R-:W-:-:S07]  /*0ba0*/  MOV R2, 0xbc0 ;  /* 0x00000bc000027802 */ /* 0x000fce0000000f00 */
[----:B--2---:R-:W-:Y:S05]  /*0bb0*/  CALL.REL.NOINC `($__internal_4_$__cuda_sm3x_div_rn_noftz_f32_slowpath) ;  /* 0x0000001400cc7944 */ /* 0x004fea0003c00000 */
[----:B------:R-:W-:-:S07]  /*0bc0*/  MOV R21, R0 ;  /* 0x0000000000157202 */ /* 0x000fce0000000f00 */
.L_x_232:
[----:B------:R-:W-:Y:S05]  /*0bd0*/  BSYNC.RECONVERGENT B2 ;  /* 0x0000000000027941 */ /* 0x000fea0003800200 */
.L_x_231:
        /* <DEDUP_REMOVED lines=23> */
.L_x_234:
[----:B------:R-:W-:Y:S05]  /*0d50*/  BSYNC.RECONVERGENT B2 ;  /* 0x0000000000027941 */ /* 0x000fea0003800200 */
.L_x_233:
        /* <DEDUP_REMOVED lines=23> */
.L_x_236:
[----:B------:R-:W-:Y:S05]  /*0ed0*/  BSYNC.RECONVERGENT B2 ;  /* 0x0000000000027941 */ /* 0x000fea0003800200 */
.L_x_235:
        /* <DEDUP_REMOVED lines=23> */
.L_x_238:
[----:B------:R-:W-:Y:S05]  /*1050*/  BSYNC.RECONVERGENT B2 ;  /* 0x0000000000027941 */ /* 0x000fea0003800200 */
.L_x_237:
        /* <DEDUP_REMOVED lines=23> */
.L_x_240:
[----:B------:R-:W-:Y:S05]  /*11d0*/  BSYNC.RECONVERGENT B2 ;  /* 0x0000000000027941 */ /* 0x000fea0003800200 */
.L_x_239:
        /* <DEDUP_REMOVED lines=22> */
.L_x_242:
[----:B------:R-:W-:Y:S05]  /*1340*/  BSYNC.RECONVERGENT B2 ;  /* 0x0000000000027941 */ /* 0x000fea0003800200 */
.L_x_241:
[----:B--2---:R-:W-:-:S06]  /*1350*/  IMAD.WIDE R16, R11, 0x4, R16 ;  /* 0x000000040b107825 */ /* 0x004fcc00078e0210 */
[----:B------:R-:W2:Y:S01]  /*1360*/  LDG.E R17, desc[UR18][R16.64] ;  /* 0x0000001210117981 */ /* 0x000ea2000c1e1900 */
[----:B------:R-:W-:Y:S01]  /*1370*/  UIADD3 UR12, UPT, UPT, UR12, 0x8, URZ ;  /* 0x000000080c0c7890 */ /* 0x000fe2000fffe0ff */
[----:B------:R-:W-:Y:S01]  /*1380*/  VIADD R19, R19, 0x8 ;  /* 0x0000000813137836 */ /* 0x000fe20000000000 */
[----:B------:R-:W-:Y:S01]  /*1390*/  LEA R18, R11, R18, 0x3 ;  /* 0x000000120b127211 */ /* 0x000fe200078e18ff */
[----:B------:R-:W-:Y:S02]  /*13a0*/  UIADD3 UR11, UPT, UPT, UR11, 0x8, URZ ;  /* 0x000000080b0b7890 */ /* 0x000fe4000fffe0ff */
[----:B------:R-:W-:Y:S01]  /*13b0*/  UISETP.NE.AND UP0, UPT, UR12, URZ, UPT ;  /* 0x000000ff0c00728c */ /* 0x000fe2000bf05270 */
[----:B--2---:R-:W-:-:S08]  /*13c0*/  FFMA R20, R17, R0, R20 ;  /* 0x0000000011147223 */ /* 0x004fd00000000014 */
[----:B------:R-:W-:Y:S05]  /*13d0*/  BRA.U UP0, `(.L_x_243) ;  /* 0xfffffff100f07547 */ /* 0x000fea000b83ffff */
[----:B------:R-:W-:-:S12]  /*13e0*/  UIADD3 UR11, UPT, UPT, UR11, -0x3, URZ ;  /* 0xfffffffd0b0b7890 */ /* 0x000fd8000fffe0ff */
.L_x_226:
[----:B------:R-:W-:-:S09]  /*13f0*/  UISETP.NE.AND UP0, UPT, UR21, URZ, UPT ;  /* 0x000000ff1500728c */ /* 0x000fd2000bf05270 */
[----:B------:R-:W-:Y:S05]  /*1400*/  BRA.U !UP0, `(.L_x_244) ;  /* 0x0000000d08687547 */ /* 0x000fea000b800000 */
[----:B------:R-:W-:-:S04]  /*1410*/  UIADD3 UR12, UPT, UPT, UR21, -0x1, URZ ;  /* 0xffffffff150c7890 */ /* 0x000fc8000fffe0ff */
[----:B------:R-:W-:-:S09]  /*1420*/  UISETP.GE.U32.AND UP0, UPT, UR12, 0x3, UPT ;  /* 0x000000030c00788c */ /* 0x000fd2000bf06070 */
[----:B------:R-:W-:Y:S05]  /*1430*/  BRA.U !UP0, `(.L_x_245) ;  /* 0x0000000508d47547 */ /* 0x000fea000b800000 */
[----:B------:R-:W0:Y:S01]  /*1440*/  LDC R0, c[0x0][0x3a4] ;  /* 0x0000e900ff007b82 */ /* 0x000e220000000800 */
[----:B------:R-:W1:Y:S01]  /*1450*/  LDCU UR12, c[0x0][0x39c] ;  /* 0x00007380ff0c77ac */ /* 0x000e620008000800 */
[----:B------:R-:W-:Y:S01]  /*1460*/  VIADD R9, R3, UR11 ;  /* 0x0000000b03097c36 */ /* 0x000fe20008000000 */
[----:B------:R-:W2:Y:S04]  /*1470*/  LDCU.64 UR16, c[0x0][0x380] ;  /* 0x00007000ff1077ac */ /* 0x000ea80008000a00 */
[----:B------:R-:W-:-:S05]  /*1480*/  VIMNMX.RELU R11, PT, PT, R8, R9, PT ;  /* 0x00000009080b7248 */ /* 0x000fca0003fe1100 */
[----:B-1----:R-:W-:-:S04]  /*1490*/  IMAD R11, R11, UR12, R10 ;  /* 0x0000000c0b0b7c24 */ /* 0x002fc8000f8e020a */
[----:B0-----:R-:W-:-:S05]  /*14a0*/  IMAD R11, R11, R0, UR4 ;  /* 0x000000040b0b7e24 */ /* 0x001fca000f8e0200 */
[----:B--2---:R-:W-:-:S04]  /*14b0*/  IADD3 R12, P0, PT, R11, UR16, RZ ;  /* 0x000000100b0c7c10 */ /* 0x004fc8000ff1e0ff */
[----:B------:R-:W-:-:S05]  /*14c0*/  LEA.HI.X.SX32 R13, R11, UR17, 0x1, P0 ;  /* 0x000000110b0d7c11 */ /* 0x000fca00080f0eff */
[----:B------:R-:W2:Y:S01]  /*14d0*/  LDG.E.U8 R12, desc[UR18][R12.64] ;  /* 0x000000120c0c7981 */ /* 0x000ea2000c1e1100 */
[----:B------:R-:W-:Y:S01]  /*14e0*/  HFMA2 R0, -RZ, RZ, 0.9375, -7.688999176025390625e-06 ;  /* 0x3b808081ff007431 */ /* 0x000fe200000001ff */
[----:B------:R-:W-:Y:S01]  /*14f0*/  UIADD3 UR14, UPT, UPT, UR6, UR11, URZ ;  /* 0x0000000b060e7290 */ /* 0x000fe2000fffe0ff */
[----:B------:R-:W-:Y:S03]  /*1500*/  BSSY.RECONVERGENT B2, `(.L_x_246) ;  /* 0x000000c000027945 */ /* 0x000fe60003800200 */
[----:B------:R-:W-:-:S04]  /*1510*/  FFMA R11, R0, -R7, 1 ;  /* 0x3f800000000b7423 */ /* 0x000fc80000000807 */
[----:B------:R-:W-:Y:S01]  /*1520*/  FFMA R0, R11, R0, 0.0039215688593685626984 ;  /* 0x3b8080810b007423 */ /* 0x000fe20000000000 */
[----:B--2---:R-:W-:-:S04]  /*1530*/  I2FP.F32.U32 R27, R12 ;  /* 0x0000000c001b7245 */ /* 0x004fc80000201000 */
[----:B------:R-:W0:Y:S01]  /*1540*/  FCHK P0, R27, 255 ;  /* 0x437f00001b007902 */ /* 0x000e220000000000 */
[----:B------:R-:W-:-:S04]  /*1550*/  FFMA R11, R0, R27, RZ ;  /* 0x0000001b000b7223 */ /* 0x000fc800000000ff */
[----:B------:R-:W-:-:S04]  /*1560*/  FFMA R2, R11, -255, R27 ;  /* 0xc37f00000b027823 */ /* 0x000fc8000000001b */
[----:B------:R-:W-:Y:S01]  /*1570*/  FFMA R11, R0, R2, R11 ;  /* 0x00000002000b7223 */ /* 0x000fe2000000000b */
[----:B0-----:R-:W-:Y:S06]  /*1580*/  @!P0 BRA `(.L_x_247) ;  /* 0x00000000000c8947 */ /* 0x001fec0003800000 */
[----:B------:R-:W-:-:S07]  /*1590*/  MOV R2, 0x15b0 ;  /* 0x000015b000027802 */ /* 0x000fce0000000f00 */
[----:B------:R-:W-:Y:S05]  /*15a0*/  CALL.REL.NOINC `($__internal_4_$__cuda_sm3x_div_rn_noftz_f32_slowpath) ;  /* 0x0000000c00507944 */ /* 0x000fea0003c00000 */
[----:B------:R-:W-:-:S07]  /*15b0*/  IMAD.MOV.U32 R11, RZ, RZ, R0 ;  /* 0x000000ffff0b7224 */ /* 0x000fce00078e0000 */
.L_x_247:
[----:B------:R-:W-:Y:S05]  /*15c0*/  BSYNC.RECONVERGENT B2 ;  /* 0x0000000000027941 */ /* 0x000fea0003800200 */
.L_x_246:
[----:B------:R-:W0:Y:S01]  /*15d0*/  LDC R0, c[0x0][0x3a4] ;  /* 0x0000e900ff007b82 */ /* 0x000e220000000800 */
[----:B------:R-:W1:Y:S01]  /*15e0*/  LDCU.64 UR16, c[0x0][0x398] ;  /* 0x00007300ff1077ac */ /* 0x000e620008000a00 */
[----:B------:R-:W-:Y:S01]  /*15f0*/  VIADDMNMX.RELU R13, R9, 0x1, R8, PT ;  /* 0x00000001090d7846 */ /* 0x000fe20003801108 */
[----:B------:R-:W2:Y:S01]  /*1600*/  LDCU.64 UR24, c[0x0][0x380] ;  /* 0x00007000ff1877ac */ /* 0x000ea20008000a00 */
[----:B------:R-:W3:Y:S03]  /*1610*/  LDCU.64 UR12, c[0x0][0x390] ;  /* 0x00007200ff0c77ac */ /* 0x000ee60008000a00 */
[----:B-1----:R-:W-:Y:S01]  /*1620*/  IMAD R13, R13, UR17, R10 ;  /* 0x000000110d0d7c24 */ /* 0x002fe2000f8e020a */
[----:B------:R-:W-:-:S03]  /*1630*/  UIMAD UR14, UR14, UR16, UR15 ;  /* 0x000000100e0e72a4 */ /* 0x000fc6000f8e020f */
[----:B0-----:R-:W-:-:S05]  /*1640*/  IMAD R13, R13, R0, UR4 ;  /* 0x000000040d0d7e24 */ /* 0x001fca000f8e0200 */
[----:B--2---:R-:W-:-:S04]  /*1650*/  IADD3 R12, P0, PT, R13, UR24, RZ ;  /* 0x000000180d0c7c10 */ /* 0x004fc8000ff1e0ff */
[----:B------:R-:W-:-:S05]  /*1660*/  LEA.HI.X.SX32 R13, R13, UR25, 0x1, P0 ;  /* 0x000000190d0d7c11 */ /* 0x000fca00080f0eff */
[----:B------:R-:W2:Y:S01]  /*1670*/  LDG.E.U8 R12, desc[UR18][R12.64] ;  /* 0x000000120c0c7981 */ /* 0x000ea2000c1e1100 */
[----:B---3--:R-:W-:-:S06]  /*1680*/  UIMAD.WIDE UR12, UR14, 0x4, UR12 ;  /* 0x000000040e0c78a5 */ /* 0x008fcc000f8e020c */
[----:B------:R-:W-:Y:S01]  /*1690*/  IMAD.U32 R15, RZ, RZ, UR13 ;  /* 0x0000000dff0f7e24 */ /* 0x000fe2000f8e00ff */
[----:B------:R-:W-:-:S05]  /*16a0*/  MOV R14, UR12 ;  /* 0x0000000c000e7c02 */ /* 0x000fca0008000f00 */
[----:B------:R-:W3:Y:S01]  /*16b0*/  LDG.E R15, desc[UR18][R14.64] ;  /* 0x000000120e0f7981 */ /* 0x000ee2000c1e1900 */
[----:B------:R-:W-:Y:S01]  /*16c0*/  MOV R0, 0x3b808081 ;  /* 0x3b80808100007802 */ /* 0x000fe20000000f00 */
[----:B------:R-:W-:Y:S04]  /*16d0*/  BSSY.RECONVERGENT B2, `(.L_x_248) ;  /* 0x000000d000027945 */ /* 0x000fe80003800200 */
[----:B------:R-:W-:-:S04]  /*16e0*/  FFMA R17, R0, -R7, 1 ;  /* 0x3f80000000117423 */ /* 0x000fc80000000807 */
[----:B------:R-:W-:Y:S01]  /*16f0*/  FFMA R0, R17, R0, 0.0039215688593685626984 ;  /* 0x3b80808111007423 */ /* 0x000fe20000000000 */
[----:B--2---:R-:W-:-:S04]  /*1700*/  I2FP.F32.U32 R27, R12 ;  /* 0x0000000c001b7245 */ /* 0x004fc80000201000 */
[----:B------:R-:W0:Y:S01]  /*1710*/  FCHK P0, R27, 255 ;  /* 0x437f00001b007902 */ /* 0x000e220000000000 */
[----:B------:R-:W-:-:S04]  /*1720*/  FFMA R17, R0, R27, RZ ;  /* 0x0000001b00117223 */ /* 0x000fc800000000ff */
[----:B------:R-:W-:Y:S01]  /*1730*/  FFMA R2, R17, -255, R27 ;  /* 0xc37f000011027823 */ /* 0x000fe2000000001b */
[----:B---3--:R-:W-:-:S03]  /*1740*/  FFMA R11, R15, R11, R20 ;  /* 0x0000000b0f0b7223 */ /* 0x008fc60000000014 */
[----:B------:R-:W-:Y:S01]  /*1750*/  FFMA R2, R0, R2, R17 ;  /* 0x0000000200027223 */ /* 0x000fe20000000011 */
[----:B0-----:R-:W-:Y:S06]  /*1760*/  @!P0 BRA `(.L_x_249) ;  /* 0x00000000000c8947 */ /* 0x001fec0003800000 */
[----:B------:R-:W-:-:S07]  /*1770*/  MOV R2, 0x1790 ;  /* 0x0000179000027802 */ /* 0x000fce0000000f00 */
[----:B------:R-:W-:Y:S05]  /*1780*/  CALL.REL.NOINC `($__internal_4_$__cuda_sm3x_div_rn_noftz_f32_slowpath) ;  /* 0x0000000800d87944 */ /* 0x000fea0003c00000 */
[----:B------:R-:W-:-:S07]  /*1790*/  IMAD.MOV.U32 R2, RZ, RZ, R0 ;  /* 0x000000ffff027224 */ /* 0x000fce00078e0000 */
.L_x_249:
[----:B------:R-:W-:Y:S05]  /*17a0*/  BSYNC.RECONVERGENT B2 ;  /* 0x0000000000027941 */ /* 0x000fea0003800200 */
.L_x_248:
[----:B------:R-:W0:Y:S01]  /*17b0*/  LDC R0, c[0x0][0x3a4] ;  /* 0x0000e900ff007b82 */ /* 0x000e220000000800 */
[----:B------:R-:W1:Y:S01]  /*17c0*/  LDCU.64 UR16, c[0x0][0x398] ;  /* 0x00007300ff1077ac */ /* 0x000e620008000a00 */
[----:B------:R-:W-:Y:S01]  /*17d0*/  VIADDMNMX.RELU R13, R9, 0x2, R8, PT ;  /* 0x00000002090d7846 */ /* 0x000fe20003801108 */
[----:B------:R-:W2:Y:S04]  /*17e0*/  LDCU.64 UR24, c[0x0][0x380] ;  /* 0x00007000ff1877ac */ /* 0x000ea80008000a00 */
[----:B-1----:R-:W-:-:S04]  /*17f0*/  IMAD R13, R13, UR17, R10 ;  /* 0x000000110d0d7c24 */ /* 0x002fc8000f8e020a */
[----:B0-----:R-:W-:-:S05]  /*1800*/  IMAD R13, R13, R0, UR4 ;  /* 0x000000040d0d7e24 */ /* 0x001fca000f8e0200 */
[----:B--2---:R-:W-:-:S04]  /*1810*/  IADD3 R12, P0, PT, R13, UR24, RZ ;  /* 0x000000180d0c7c10 */ /* 0x004fc8000ff1e0ff */
[----:B------:R-:W-:-:S05]  /*1820*/  LEA.HI.X.SX32 R13, R13, UR25, 0x1, P0 ;  /* 0x000000190d0d7c11 */ /* 0x000fca00080f0eff */
[----:B------:R-:W2:Y:S01]  /*1830*/  LDG.E.U8 R12, desc[UR18][R12.64] ;  /* 0x000000120c0c7981 */ /* 0x000ea2000c1e1100 */
[----:B------:R-:W-:-:S06]  /*1840*/  UIMAD.WIDE UR12, UR16, 0x4, UR12 ;  /* 0x00000004100c78a5 */ /* 0x000fcc000f8e020c */
[----:B------:R-:W-:Y:S01]  /*1850*/  MOV R14, UR12 ;  /* 0x0000000c000e7c02 */ /* 0x000fe20008000f00 */
[----:B------:R-:W-:-:S05]  /*1860*/  IMAD.U32 R15, RZ, RZ, UR13 ;  /* 0x0000000dff0f7e24 */ /* 0x000fca000f8e00ff */
[----:B------:R-:W3:Y:S01]  /*1870*/  LDG.E R14, desc[UR18][R14.64] ;  /* 0x000000120e0e7981 */ /* 0x000ee2000c1e1900 */
[----:B------:R-:W-:Y:S01]  /*1880*/  HFMA2 R0, -RZ, RZ, 0.9375, -7.688999176025390625e-06 ;  /* 0x3b808081ff007431 */ /* 0x000fe200000001ff */
        /* <DEDUP_REMOVED lines=13> */
.L_x_251:
[----:B------:R-:W-:Y:S05]  /*1960*/  BSYNC.RECONVERGENT B2 ;  /* 0x0000000000027941 */ /* 0x000fea0003800200 */
.L_x_250:
        /* <DEDUP_REMOVED lines=26> */
.L_x_253:
[----:B------:R-:W-:Y:S05]  /*1b10*/  BSYNC.RECONVERGENT B2 ;  /* 0x0000000000027941 */ /* 0x000fea0003800200 */
.L_x_252:
[----:B------:R-:W0:Y:S02]  /*1b20*/  LDCU UR14, c[0x0][0x398] ;  /* 0x00007300ff0e77ac */ /* 0x000e240008000800 */
[----:B0-----:R-:W-:-:S06]  /*1b30*/  UIMAD.WIDE UR12, UR14, 0x4, UR12 ;  /* 0x000000040e0c78a5 */ /* 0x001fcc000f8e020c */
[----:B------:R-:W-:Y:S01]  /*1b40*/  IMAD.U32 R12, RZ, RZ, UR12 ;  /* 0x0000000cff0c7e24 */ /* 0x000fe2000f8e00ff */
[----:B------:R-:W-:-:S05]  /*1b50*/  MOV R13, UR13 ;  /* 0x0000000d000d7c02 */ /* 0x000fca0008000f00 */
[----:B------:R-:W2:Y:S01]  /*1b60*/  LDG.E R12, desc[UR18][R12.64] ;  /* 0x000000120c0c7981 */ /* 0x000ea2000c1e1900 */
[----:B------:R-:W-:Y:S01]  /*1b70*/  UIADD3 UR11, UPT, UPT, UR11, 0x4, URZ ;  /* 0x000000040b0b7890 */ /* 0x000fe2000fffe0ff */
[----:B--2---:R-:W-:-:S11]  /*1b80*/  FFMA R20, R12, R0, R11 ;  /* 0x000000000c147223 */ /* 0x004fd6000000000b */
.L_x_245:
[----:B------:R-:W-:-:S09]  /*1b90*/  UISETP.NE.AND UP0, UPT, UR22, URZ, UPT ;  /* 0x000000ff1600728c */ /* 0x000fd2000bf05270 */
[----:B------:R-:W-:Y:S05]  /*1ba0*/  BRA.U !UP0, `(.L_x_244) ;  /* 0x0000000508807547 */ /* 0x000fea000b800000 */
[----:B------:R-:W-:-:S09]  /*1bb0*/  UISETP.NE.AND UP0, UPT, UR22, 0x1, UPT ;  /* 0x000000011600788c */ /* 0x000fd2000bf05270 */
        /* <DEDUP_REMOVED lines=25> */
.L_x_256:
[----:B------:R-:W-:Y:S05]  /*1d50*/  BSYNC.RECONVERGENT B2 ;  /* 0x0000000000027941 */ /* 0x000fea0003800200 */
.L_x_255:
        /* <DEDUP_REMOVED lines=28> */
.L_x_258:
[----:B------:R-:W-:Y:S05]  /*1f20*/  BSYNC.RECONVERGENT B2 ;  /* 0x0000000000027941 */ /* 0x000fea0003800200 */
.L_x_257:
[----:B------:R-:W0:Y:S02]  /*1f30*/  LDCU UR14, c[0x0][0x398] ;  /* 0x00007300ff0e77ac */ /* 0x000e240008000800 */
[----:B0-----:R-:W-:-:S06]  /*1f40*/  UIMAD.WIDE UR12, UR14, 0x4, UR12 ;  /* 0x000000040e0c78a5 */ /* 0x001fcc000f8e020c */
[----:B------:R-:W-:Y:S01]  /*1f50*/  MOV R13, UR13 ;  /* 0x0000000d000d7c02 */ /* 0x000fe20008000f00 */
[----:B------:R-:W-:-:S05]  /*1f60*/  IMAD.U32 R12, RZ, RZ, UR12 ;  /* 0x0000000cff0c7e24 */ /* 0x000fca000f8e00ff */
[----:B------:R-:W2:Y:S01]  /*1f70*/  LDG.E R13, desc[UR18][R12.64] ;  /* 0x000000120c0d7981 */ /* 0x000ea2000c1e1900 */
[----:B------:R-:W-:Y:S01]  /*1f80*/  UIADD3 UR11, UPT, UPT, UR11, 0x2, URZ ;  /* 0x000000020b0b7890 */ /* 0x000fe2000fffe0ff */
[----:B--2---:R-:W-:-:S11]  /*1f90*/  FFMA R20, R13, R0, R20 ;  /* 0x000000000d147223 */ /* 0x004fd60000000014 */
.L_x_254:
[----:B------:R-:W-:-:S09]  /*1fa0*/  ULOP3.LUT UP0, URZ, UR20, 0x1, URZ, 0xc0, !UPT ;  /* 0x0000000114ff7892 */ /* 0x000fd2000f80c0ff */
[----:B------:R-:W-:Y:S05]  /*1fb0*/  BRA.U !UP0, `(.L_x_244) ;  /* 0x00000001087c7547 */ /* 0x000fea000b800000 */
[----:B------:R-:W0:Y:S01]  /*1fc0*/  LDC R0, c[0x0][0x3a4] ;  /* 0x0000e900ff007b82 */ /* 0x000e220000000800 */
[----:B------:R-:W1:Y:S01]  /*1fd0*/  LDCU UR12, c[0x0][0x39c] ;  /* 0x00007380ff0c77ac */ /* 0x000e620008000800 */
[----:B------:R-:W-:Y:S01]  /*1fe0*/  VIADDMNMX.RELU R9, R3, UR11, R8, PT ;  /* 0x0000000b03097c46 */ /* 0x000fe2000b801108 */
[----:B------:R-:W2:Y:S04]  /*1ff0*/  LDCU.64 UR16, c[0x0][0x380] ;  /* 0x00007000ff1077ac */ /* 0x000ea80008000a00 */
[----:B-1----:R-:W-:-:S04]  /*2000*/  IMAD R9, R9, UR12, R10 ;  /* 0x0000000c09097c24 */ /* 0x002fc8000f8e020a */
[----:B0-----:R-:W-:-:S05]  /*2010*/  IMAD R9, R9, R0, UR4 ;  /* 0x0000000409097e24 */ /* 0x001fca000f8e0200 */
[----:B--2---:R-:W-:-:S04]  /*2020*/  IADD3 R10, P0, PT, R9, UR16, RZ ;  /* 0x00000010090a7c10 */ /* 0x004fc8000ff1e0ff */
[----:B------:R-:W-:-:S05]  /*2030*/  LEA.HI.X.SX32 R11, R9, UR17, 0x1, P0 ;  /* 0x00000011090b7c11 */ /* 0x000fca00080f0eff */
[----:B------:R-:W2:Y:S01]  /*2040*/  LDG.E.U8 R10, desc[UR18][R10.64] ;  /* 0x000000120a0a7981 */ /* 0x000ea2000c1e1100 */
[----:B------:R-:W-:Y:S01]  /*2050*/  IMAD.MOV.U32 R0, RZ, RZ, 0x3b808081 ;  /* 0x3b808081ff007424 */ /* 0x000fe200078e00ff */
[----:B------:R-:W-:Y:S01]  /*2060*/  UIADD3 UR11, UPT, UPT, UR6, UR11, URZ ;  /* 0x0000000b060b7290 */ /* 0x000fe2000fffe0ff */
[----:B------:R-:W-:Y:S02]  /*2070*/  BSSY.RECONVERGENT B2, `(.L_x_259) ;  /* 0x000000b000027945 */ /* 0x000fe40003800200 */
        /* <DEDUP_REMOVED lines=10> */
.L_x_260:
[----:B------:R-:W-:Y:S05]  /*2120*/  BSYNC.RECONVERGENT B2 ;  /* 0x0000000000027941 */ /* 0x000fea0003800200 */
.L_x_259:
[----:B------:R-:W0:Y:S01]  /*2130*/  LDCU UR14, c[0x0][0x398] ;  /* 0x00007300ff0e77ac */ /* 0x000e220008000800 */
[----:B------:R-:W1:Y:S01]  /*2140*/  LDCU.64 UR12, c[0x0][0x390] ;  /* 0x00007200ff0c77ac */ /* 0x000e620008000a00 */
[----:B0-----:R-:W-:-:S04]  /*2150*/  UIMAD UR11, UR11, UR14, UR15 ;  /* 0x0000000e0b0b72a4 */ /* 0x001fc8000f8e020f */
[----:B-1----:R-:W-:-:S06]  /*2160*/  UIMAD.WIDE UR12, UR11, 0x4, UR12 ;  /* 0x000000040b0c78a5 */ /* 0x002fcc000f8e020c */
[----:B------:R-:W-:Y:S01]  /*2170*/  IMAD.U32 R11, RZ, RZ, UR13 ;  /* 0x0000000dff0b7e24 */ /* 0x000fe2000f8e00ff */
[----:B------:R-:W-:-:S05]  /*2180*/  MOV R10, UR12 ;  /* 0x0000000c000a7c02 */ /* 0x000fca0008000f00 */
[----:B------:R-:W2:Y:S02]  /*2190*/  LDG.E R11, desc[UR18][R10.64] ;  /* 0x000000120a0b7981 */ /* 0x000ea4000c1e1900 */
[----:B--2---:R-:W-:-:S07]  /*21a0*/  FFMA R20, R11, R0, R20 ;  /* 0x000000000b147223 */ /* 0x004fce0000000014 */
.L_x_244:
[----:B------:R-:W-:Y:S02]  /*21b0*/  UISETP.NE.AND UP0, UPT, UR10, UR6, UPT ;  /* 0x000000060a00728c */ /* 0x000fe4000bf05270 */
[----:B------:R-:W-:-:S07]  /*21c0*/  UIADD3 UR11, UPT, UPT, UR10, 0x1, URZ ;  /* 0x000000010a0b7890 */ /* 0x000fce000fffe0ff */
[----:B------:R-:W-:Y:S01]  /*21d0*/  UMOV UR10, UR11 ;  /* 0x0000000b000a7c82 */ /* 0x000fe20008000000 */
[----:B------:R-:W-:Y:S05]  /*21e0*/  BRA.U UP0, `(.L_x_261) ;  /* 0xffffffe500207547 */ /* 0x000fea000b83ffff */
[----:B------:R-:W-:Y:S02]  /*21f0*/  HFMA2 R7, -RZ, RZ, 1.75, 0 ;  /* 0x3f000000ff077431 */ /* 0x000fe400000001ff */
[----:B------:R-:W-:Y:S01]  /*2200*/  FMUL R20, R20, 255 ;  /* 0x437f000014147820 */ /* 0x000fe20000400000 */
[----:B------:R-:W0:Y:S01]  /*2210*/  LDCU.64 UR10, c[0x0][0x388] ;  /* 0x00007100ff0a77ac */ /* 0x000e220008000a00 */
[----:B------:R-:W-:Y:S01]  /*2220*/  VIADD R0, R5, UR4 ;  /* 0x0000000405007c36 */ /* 0x000fe20008000000 */
[----:B------:R-:W-:Y:S02]  /*2230*/  UIADD3 UR4, UPT, UPT, UR4, 0x1, URZ ;  /* 0x0000000104047890 */ /* 0x000fe4000fffe0ff */
[----:B------:R-:W-:-:S05]  /*2240*/  LOP3.LUT R7, R7, 0x80000000, R20, 0xb8, !PT ;  /* 0x8000000007077812 */ /* 0x000fca00078eb814 */
[----:B------:R-:W-:Y:S01]  /*2250*/  FADD.RZ R7, R20, R7 ;  /* 0x0000000714077221 */ /* 0x000fe2000000c000 */
[----:B0-----:R-:W-:-:S05]  /*2260*/  IADD3 R10, P0, PT, R0, UR10, RZ ;  /* 0x0000000a000a7c10 */ /* 0x001fca000ff1e0ff */
[----:B------:R-:W0:Y:S01]  /*2270*/  F2I.TRUNC.NTZ R7, R7 ;  /* 0x0000000700077305 */ /* 0x000e22000020f100 */
[----:B------:R-:W1:Y:S01]  /*2280*/  LDCU UR10, c[0x0][0x3a4] ;  /* 0x00007480ff0a77ac */ /* 0x000e620008000800 */
[----:B------:R-:W-:Y:S02]  /*2290*/  LEA.HI.X.SX32 R11, R0, UR11, 0x1, P0 ;  /* 0x0000000b000b7c11 */ /* 0x000fe400080f0eff */
[----:B0-----:R-:W-:Y:S01]  /*22a0*/  VIMNMX.RELU R9, PT, PT, R7, 0xff, PT ;  /* 0x000000ff07097848 */ /* 0x001fe20003fe1100 */
[----:B-1----:R-:W-:-:S04]  /*22b0*/  UISETP.NE.AND UP0, UPT, UR4, UR10, UPT ;  /* 0x0000000a0400728c */ /* 0x002fc8000bf05270 */
[----:B------:R0:W-:Y:S05]  /*22c0*/  STG.E.U8 desc[UR18][R10.64], R9 ;  /* 0x000000090a007986 */ /* 0x0001ea000c101112 */
[----:B------:R-:W-:Y:S05]  /*22d0*/  BRA.U UP0, `(.L_x_262) ;  /* 0xffffffe100dc7547 */ /* 0x000fea000b83ffff */
[----:B------:R-:W-:Y:S05]  /*22e0*/  EXIT ;  /* 0x000000000000794d */ /* 0x000fea0003800000 */
        .weak           $__internal_4_$__cuda_sm3x_div_rn_noftz_f32_slowpath
        .type           $__internal_4_$__cuda_sm3x_div_rn_noftz_f32_slowpath,@function
        .size           $__internal_4_$__cuda_sm3x_div_rn_noftz_f32_slowpath,(.L_x_279 - $__internal_4_$__cuda_sm3x_div_rn_noftz_f32_slowpath)
$__internal_4_$__cuda_sm3x_div_rn_noftz_f32_slowpath:
[----:B------:R-:W-:Y:S01]  /*22f0*/  SHF.R.U32.HI R21, RZ, 0x17, R7 ;  /* 0x00000017ff157819 */ /* 0x000fe20000011607 */
[----:B------:R-:W-:Y:S01]  /*2300*/  BSSY.RECONVERGENT B0, `(.L_x_263) ;  /* 0x0000066000007945 */ /* 0x000fe20003800200 */
[----:B------:R-:W-:Y:S02]  /*2310*/  SHF.R.U32.HI R24, RZ, 0x17, R27 ;  /* 0x00000017ff187819 */ /* 0x000fe4000001161b */
[----:B------:R-:W-:Y:S02]  /*2320*/  LOP3.LUT R21, R21, 0xff, RZ, 0xc0, !PT ;  /* 0x000000ff15157812 */ /* 0x000fe400078ec0ff */
[----:B------:R-:W-:Y:S02]  /*2330*/  LOP3.LUT R24, R24, 0xff, RZ, 0xc0, !PT ;  /* 0x000000ff18187812 */ /* 0x000fe400078ec0ff */
[----:B------:R-:W-:Y:S02]  /*2340*/  IADD3 R22, PT, PT, R21, -0x1, RZ ;  /* 0xffffffff15167810 */ /* 0x000fe40007ffe0ff */
[----:B------:R-:W-:Y:S01]  /*2350*/  MOV R26, 0x437f0000 ;  /* 0x437f0000001a7802 */ /* 0x000fe20000000f00 */
[----:B------:R-:W-:Y:S01]  /*2360*/  VIADD R0, R24, 0xffffffff ;  /* 0xffffffff18007836 */ /* 0x000fe20000000000 */
[----:B------:R-:W-:-:S04]  /*2370*/  ISETP.GT.U32.AND P0, PT, R22, 0xfd, PT ;  /* 0x000000fd1600780c */ /* 0x000fc80003f04070 */
[----:B------:R-:W-:-:S13]  /*2380*/  ISETP.GT.U32.OR P0, PT, R0, 0xfd, P0 ;  /* 0x000000fd0000780c */ /* 0x000fda0000704470 */
[----:B------:R-:W-:Y:S01]  /*2390*/  @!P0 IMAD.MOV.U32 R22, RZ, RZ, RZ ;  /* 0x000000ffff168224 */ /* 0x000fe200078e00ff */
[----:B------:R-:W-:Y:S06]  /*23a0*/  @!P0 BRA `(.L_x_264) ;  /* 0x0000000000688947 */ /* 0x000fec0003800000 */
[----:B------:R-:W-:Y:S01]  /*23b0*/  HFMA2 R0, -RZ, RZ, 3.748046875, 0 ;  /* 0x437f0000ff007431 */ /* 0x000fe200000001ff */
        /* <DEDUP_REMOVED lines=16> */
[----:B------:R-:W-:-:S05]  /*24c0*/  VIADD R22, R24, 0xffffffff ;  /* 0xffffffff18167836 */ /* 0x000fca0000000000 */
[----:B------:R-:W-:Y:S02]  /*24d0*/  ISETP.GE.AND P0, PT, R22, RZ, PT ;  /* 0x000000ff1600720c */ /* 0x000fe40003f06270 */
[----:B------:R-:W-:-:S04]  /*24e0*/  IADD3 R22, PT, PT, R21, -0x1, RZ ;  /* 0xffffffff15167810 */ /* 0x000fc80007ffe0ff */
[----:B------:R-:W-:-:S07]  /*24f0*/  ISETP.GE.AND P1, PT, R22, RZ, PT ;  /* 0x000000ff1600720c */ /* 0x000fce0003f26270 */
[----:B------:R-:W-:Y:S01]  /*2500*/  @P0 IMAD.MOV.U32 R22, RZ, RZ, RZ ;  /* 0x000000ffff160224 */ /* 0x000fe200078e00ff */
[----:B------:R-:W-:Y:S01]  /*2510*/  @!P0 MOV R22, 0xffffffc0 ;  /* 0xffffffc000168802 */ /* 0x000fe20000000f00 */
[----:B------:R-:W-:-:S04]  /*2520*/  @!P0 FFMA R27, R27, 1.84467440737095516160e+19, RZ ;  /* 0x5f8000001b1b8823 */ /* 0x000fc800000000ff */
[----:B------:R-:W-:Y:S01]  /*2530*/  @!P1 FFMA R26, R0, 1.84467440737095516160e+19, RZ ;  /* 0x5f800000001a9823 */ /* 0x000fe200000000ff */
[----:B------:R-:W-:-:S07]  /*2540*/  @!P1 VIADD R22, R22, 0x40 ;  /* 0x0000004016169836 */ /* 0x000fce0000000000 */
.L_x_264:
[----:B------:R-:W-:Y:S01]  /*2550*/  LEA R23, R21, 0xc0800000, 0x17 ;  /* 0xc080000015177811 */ /* 0x000fe200078eb8ff */
[----:B------:R-:W-:Y:S01]  /*2560*/  VIADD R24, R24, 0xffffff81 ;  /* 0xffffff8118187836 */ /* 0x000fe20000000000 */
[----:B------:R-:W-:Y:S02]  /*2570*/  BSSY.RECONVERGENT B1, `(.L_x_269) ;  /* 0x0000035000017945 */ /* 0x000fe40003800200 */
[----:B------:R-:W-:-:S04]  /*2580*/  IADD3 R28, PT, PT, -R23, R26, RZ ;  /* 0x0000001a171c7210 */ /* 0x000fc80007ffe1ff */
[----:B------:R-:W0:Y:S01]  /*2590*/  MUFU.RCP R0, R28 ;  /* 0x0000001c00007308 */ /* 0x000e220000001000 */
[----:B------:R-:W-:-:S04]  /*25a0*/  FADD.FTZ R25, -R28, -RZ ;  /* 0x800000ff1c197221 */ /* 0x000fc80000010100 */
[----:B0-----:R-:W-:-:S04]  /*25b0*/  FFMA R23, R0, R25, 1 ;  /* 0x3f80000000177423 */ /* 0x001fc80000000019 */
[----:B------:R-:W-:Y:S01]  /*25c0*/  FFMA R23, R0, R23, R0 ;  /* 0x0000001700177223 */ /* 0x000fe20000000000 */
[----:B------:R-:W-:-:S04]  /*25d0*/  IMAD R0, R24, -0x800000, R27 ;  /* 0xff80000018007824 */ /* 0x000fc800078e021b */
[----:B------:R-:W-:-:S04]  /*25e0*/  FFMA R26, R0, R23, RZ ;  /* 0x00000017001a7223 */ /* 0x000fc800000000ff */
[----:B------:R-:W-:-:S04]  /*25f0*/  FFMA R27, R25, R26, R0 ;  /* 0x0000001a191b7223 */ /* 0x000fc80000000000 */
[----:B------:R-:W-:Y:S01]  /*2600*/  FFMA R26, R23, R27, R26 ;  /* 0x0000001b171a7223 */ /* 0x000fe2000000001a */
[----:B------:R-:W-:-:S03]  /*2610*/  IADD3 R27, PT, PT, R24, 0x7f, -R21 ;  /* 0x0000007f181b7810 */ /* 0x000fc60007ffe815 */
[----:B------:R-:W-:Y:S01]  /*2620*/  FFMA R25, R25, R26, R0 ;  /* 0x0000001a19197223 */ /* 0x000fe20000000000 */
[----:B------:R-:W-:-:S03]  /*2630*/  IADD3 R27, PT, PT, R27, R22, RZ ;  /* 0x000000161b1b7210 */ /* 0x000fc60007ffe0ff */
[----:B------:R-:W-:-:S05]  /*2640*/  FFMA R0, R23, R25, R26 ;  /* 0x0000001917007223 */ /* 0x000fca000000001a */
[----:B------:R-:W-:-:S04]  /*2650*/  SHF.R.U32.HI R21, RZ, 0x17, R0 ;  /* 0x00000017ff157819 */ /* 0x000fc80000011600 */
[----:B------:R-:W-:-:S05]  /*2660*/  LOP3.LUT R22, R21, 0xff, RZ, 0xc0, !PT ;  /* 0x000000ff15167812 */ /* 0x000fca00078ec0ff */
[----:B------:R-:W-:-:S05]  /*2670*/  IMAD.IADD R21, R22, 0x1, R27 ;  /* 0x0000000116157824 */ /* 0x000fca00078e021b */
[----:B------:R-:W-:-:S04]  /*2680*/  IADD3 R22, PT, PT, R21, -0x1, RZ ;  /* 0xffffffff15167810 */ /* 0x000fc80007ffe0ff */
        /* <DEDUP_REMOVED lines=12> */
[C---:B------:R-:W-:Y:S01]  /*2750*/  VIADD R23, R21.reuse, 0x20 ;  /* 0x0000002015177836 */ /* 0x040fe20000000000 */
[C---:B------:R-:W-:Y:S02]  /*2760*/  ISETP.NE.AND P2, PT, R21.reuse, RZ, PT ;  /* 0x000000ff1500720c */ /* 0x040fe40003f45270 */
[----:B------:R-:W-:Y:S02]  /*2770*/  LOP3.LUT R22, R22, 0x7fffff, RZ, 0xc0, !PT ;  /* 0x007fffff16167812 */ /* 0x000fe400078ec0ff */
[----:B------:R-:W-:Y:S02]  /*2780*/  ISETP.NE.AND P1, PT, R21, RZ, PT ;  /* 0x000000ff1500720c */ /* 0x000fe40003f25270 */
[----:B------:R-:W-:-:S02]  /*2790*/  LOP3.LUT R22, R22, 0x800000, RZ, 0xfc, !PT ;  /* 0x0080000016167812 */ /* 0x000fc400078efcff */
[----:B------:R-:W-:Y:S02]  /*27a0*/  IADD3 R21, PT, PT, -R21, RZ, RZ ;  /* 0x000000ff15157210 */ /* 0x000fe40007ffe1ff */
[----:B------:R-:W-:Y:S02]  /*27b0*/  SHF.L.U32 R23, R22, R23, RZ ;  /* 0x0000001716177219 */ /* 0x000fe400000006ff */
[----:B------:R-:W-:Y:S02]  /*27c0*/  FSETP.NEU.FTZ.AND P0, PT, R24, R25, PT ;  /* 0x000000191800720b */ /* 0x000fe40003f1d000 */
[----:B------:R-:W-:Y:S02]  /*27d0*/  SEL R21, R21, RZ, P2 ;  /* 0x000000ff15157207 */ /* 0x000fe40001000000 */
[----:B------:R-:W-:Y:S02]  /*27e0*/  ISETP.NE.AND P1, PT, R23, RZ, P1 ;  /* 0x000000ff1700720c */ /* 0x000fe40000f25270 */
[----:B------:R-:W-:-:S02]  /*27f0*/  SHF.R.U32.HI R24, RZ, R21, R22 ;  /* 0x00000015ff187219 */ /* 0x000fc40000011616 */
[----:B------:R-:W-:Y:S02]  /*2800*/  PLOP3.LUT P0, PT, P0, P1, PT, 0xf8, 0x8f ;  /* 0x00000000008f781c */ /* 0x000fe40000703f70 */
[----:B------:R-:W-:Y:S02]  /*2810*/  SHF.R.U32.HI R22, RZ, 0x1, R24 ;  /* 0x00000001ff167819 */ /* 0x000fe40000011618 */
[----:B------:R-:W-:-:S04]  /*2820*/  SEL R21, RZ, 0x1, !P0 ;  /* 0x00000001ff157807 */ /* 0x000fc80004000000 */
[----:B------:R-:W-:-:S04]  /*2830*/  LOP3.LUT R21, R21, 0x1, R22, 0xf8, !PT ;  /* 0x0000000115157812 */ /* 0x000fc800078ef816 */
[----:B------:R-:W-:-:S05]  /*2840*/  LOP3.LUT R21, R21, R24, RZ, 0xc0, !PT ;  /* 0x0000001815157212 */ /* 0x000fca00078ec0ff */
[----:B------:R-:W-:-:S05]  /*2850*/  IMAD.IADD R21, R22, 0x1, R21 ;  /* 0x0000000116157824 */ /* 0x000fca00078e0215 */
[----:B------:R-:W-:Y:S01]  /*2860*/  LOP3.LUT R0, R21, R0, RZ, 0xfc, !PT ;  /* 0x0000000015007212 */ /* 0x000fe200078efcff */
[----:B------:R-:W-:Y:S06]  /*2870*/  BRA `(.L_x_272) ;  /* 0x0000000000107947 */ /* 0x000fec0003800000 */
.L_x_271:
[----:B------:R-:W-:-:S04]  /*2880*/  LOP3.LUT R0, R0, 0x80000000, RZ, 0xc0, !PT ;  /* 0x8000000000007812 */ /* 0x000fc800078ec0ff */
[----:B------:R-:W-:Y:S01]  /*2890*/  LOP3.LUT R0, R0, 0x7f800000, RZ, 0xfc, !PT ;  /* 0x7f80000000007812 */ /* 0x000fe200078efcff */
[----:B------:R-:W-:Y:S06]  /*28a0*/  BRA `(.L_x_272) ;  /* 0x0000000000047947 */ /* 0x000fec0003800000 */
.L_x_270:
[----:B------:R-:W-:-:S07]  /*28b0*/  LEA R0, R27, R0, 0x17 ;  /* 0x000000001b007211 */ /* 0x000fce00078eb8ff */
.L_x_272:
[----:B------:R-:W-:Y:S05]  /*28c0*/  BSYNC.RECONVERGENT B1 ;  /* 0x0000000000017941 */ /* 0x000fea0003800200 */
.L_x_269:
[----:B------:R-:W-:Y:S05]  /*28d0*/  BRA `(.L_x_273) ;  /* 0x0000000000207947 */ /* 0x000fea0003800000 */
.L_x_268:
[----:B------:R-:W-:-:S04]  /*28e0*/  LOP3.LUT R26, R26, 0x80000000, R27, 0x48, !PT ;  /* 0x800000001a1a7812 */ /* 0x000fc800078e481b */
[----:B------:R-:W-:Y:S01]  /*28f0*/  LOP3.LUT R0, R26, 0x7f800000, RZ, 0xfc, !PT ;  /* 0x7f8000001a007812 */ /* 0x000fe200078efcff */
[----:B------:R-:W-:Y:S06]  /*2900*/  BRA `(.L_x_273) ;  /* 0x0000000000147947 */ /* 0x000fec0003800000 */
.L_x_267:
[----:B------:R-:W-:Y:S01]  /*2910*/  LOP3.LUT R0, R26, 0x80000000, R27, 0x48, !PT ;  /* 0x800000001a007812 */ /* 0x000fe200078e481b */
[----:B------:R-:W-:Y:S06]  /*2920*/  BRA `(.L_x_273) ;  /* 0x00000000000c7947 */ /* 0x000fec0003800000 */
.L_x_266:
[----:B------:R-:W0:Y:S01]  /*2930*/  MUFU.RSQ R0, -QNAN ;  /* 0xffc0000000007908 */ /* 0x000e220000001400 */
[----:B------:R-:W-:Y:S05]  /*2940*/  BRA `(.L_x_273) ;  /* 0x0000000000047947 */ /* 0x000fea0003800000 */
.L_x_265:
[----:B------:R-:W-:-:S07]  /*2950*/  FADD.FTZ R0, R27, R0 ;  /* 0x000000001b007221 */ /* 0x000fce0000010000 */
.L_x_273:
[----:B------:R-:W-:Y:S05]  /*2960*/  BSYNC.RECONVERGENT B0 ;  /* 0x0000000000007941 */ /* 0x000fea0003800200 */
.L_x_263:
[----:B------:R-:W-:Y:S02]  /*2970*/  HFMA2 R23, -RZ, RZ, 0, 0 ;  /* 0x00000000ff177431 */ /* 0x000fe400000001ff */
[----:B------:R-:W-:-:S04]  /*2980*/  IMAD.MOV.U32 R22, RZ, RZ, R2 ;  /* 0x000000ffff167224 */ /* 0x000fc800078e0002 */
[----:B0-----:R-:W-:Y:S05]  /*2990*/  RET.REL.NODEC R22 `(_Z22convolutionKernelNaivePhS_Pfiiii) ;  /* 0xffffffd416987950 */ /* 0x001fea0003c3ffff */
.L_x_274:
        /* <DEDUP_REMOVED lines=14> */
.L_x_279:


//--------------------- .nv.shared._Z25convolutionKernelVerticalPhS_iiii --------------------------
	.section	.nv.shared._Z25convolutionKernelVerticalPhS_iiii,"aw",@nobits
	.sectionflags	@""
	.align	16
.nv.shared._Z25convolutionKernelVerticalPhS_iiii:
	.zero		4144


//--------------------- .nv.shared.reserved.0     --------------------------
	.section	.nv.shared.reserved.0,"aw",@nobits
	.weak		__nv_reservedSMEM_offset_0_alias
	.size		__nv_reservedSMEM_offset_0_alias, 0, 64
	.other		__nv_reservedSMEM_offset_0_alias,@"STO_CUDA_RESERVED_SHARED STV_DEFAULT"
__nv_reservedSMEM_offset_0_alias:
	.zero		0
	.zero		64


//--------------------- .nv.shared._Z27convolutionKernelHorizontalPhS_iiii --------------------------
	.section	.nv.shared._Z27convolutionKernelHorizontalPhS_iiii,"aw",@nobits
	.sectionflags	@""
	.align	16
.nv.shared._Z27convolutionKernelHorizontalPhS_iiii:
	.zero		4144


//--------------------- .nv.shared._Z25convolutionKernelConstantPhS_iiii --------------------------
	.section	.nv.shared._Z25convolutionKernelConstantPhS_iiii,"aw",@nobits
	.sectionflags	@""
.nv.shared._Z25convolutionKernelConstantPhS_iiii:
	.zero		2224


//--------------------- .nv.shared._Z23convolutionKernelSharedPhS_Pfiiii --------------------------
	.section	.nv.shared._Z23convolutionKernelSharedPhS_Pfiiii,"aw",@nobits
	.sectionflags	@""
.nv.shared._Z23convolutionKernelSharedPhS_Pfiiii:
	.zero		2224


//--------------------- .nv.constant0._Z25convolutionKernelVerticalPhS_iiii --------------------------
	.section	.nv.constant0._Z25convolutionKernelVerticalPhS_iiii,"a",@progbits
	.sectionflags	@""
	.align	4
.nv.constant0._Z25convolutionKernelVerticalPhS_iiii:
	.zero		928


//--------------------- .nv.constant0._Z27convolutionKernelHorizontalPhS_iiii --------------------------
	.section	.nv.constant0._Z27convolutionKernelHorizontalPhS_iiii,"a",@progbits
	.sectionflags	@""
	.align	4
.nv.constant0._Z27convolutionKernelHorizontalPhS_iiii:
	.zero		928


//--------------------- .nv.constant0._Z25convolutionKernelConstantPhS_iiii --------------------------
	.section	.nv.constant0._Z25convolutionKernelConstantPhS_iiii,"a",@progbits
	.sectionflags	@""
	.align	4
.nv.constant0._Z25convolutionKernelConstantPhS_iiii:
	.zero		928


//--------------------- .nv.constant0._Z23convolutionKernelSharedPhS_Pfiiii --------------------------
	.section	.nv.constant0._Z23convolutionKernelSharedPhS_Pfiiii,"a",@progbits
	.sectionflags	@""
	.align	4
.nv.constant0._Z23convolutionKernelSharedPhS_Pfiiii:
	.zero		936


//--------------------- .nv.constant0._Z22convolutionKernelNaivePhS_Pfiiii --------------------------
	.section	.nv.constant0._Z22convolutionKernelNaivePhS_Pfiiii,"a",@progbits
	.sectionflags	@""
	.align	4
.nv.constant0._Z22convolutionKernelNaivePhS_Pfiiii:
	.zero		936


//--------------------- SYMBOLS --------------------------

	.type		.nv.reservedSmem.offset0,@object
	.size		.nv.reservedSmem.offset0,0x4
	.type		.nv.reservedSmem.cap,@object
	.size		.nv.reservedSmem.cap,0x4
